	.target	sm_100a

	.elftype	@"ET_EXEC"


//--------------------- .note.nv.tkinfo           --------------------------
	.section	.note.nv.tkinfo,"",@"SHT_NOTE"
	.sectionflags	@"SHF_NOTE_NV_TKINFO"
	.tkinfo
        /*0018*/ 	.word	0x00000002
        /*0030*/ 	.string	""
        /*0030*/ 	.string	"ptxas"
        /*0030*/ 	.string	"Cuda compilation tools, release 13.0, V13.0.88"
        /*0030*/ 	.string	"Build cuda_13.0.r13.0/compiler.36424714_0"
        /*0030*/ 	.string	"-arch sm_100a -m 64 "



//--------------------- .note.nv.cuinfo           --------------------------
	.section	.note.nv.cuinfo,"",@"SHT_NOTE"
	.sectionflags	@"SHF_NOTE_NV_CUINFO"
        /*0018*/ 	.short	0x0002
        /*001a*/ 	.short	0x0064
        /*001c*/ 	.short	0x0082
	.zero		2


//--------------------- .nv.info                  --------------------------
	.section	.nv.info,"",@"SHT_CUDA_INFO"
	.align	4


	//----- nvinfo : EIATTR_REGCOUNT
	.align		4
        /*0000*/ 	.byte	0x04, 0x2f
        /*0002*/ 	.short	(.L_19 - .L_18)
	.align		4
.L_18:
        /*0004*/ 	.word	index@(_ZN7cutlass13device_kernelINS_4gemm6kernel13GemmUniversalIN4cute5tupleIJiiiiEEENS1_10collective13CollectiveMmaINS1_35MainloopSm100TmaUmmaWarpSpecializedILi8ELi2ELi3ENS5_IJNS4_1CILi1EEESB_SB_EEEEENS5_IJNSA_ILi128EEENSA_ILi160EEENSA_ILi32EEEEEENS_10bfloat16_tENS5_IJlSB_lEEESI_SJ_NS4_8TiledMMAINS4_8MMA_AtomIJNS4_20SM100_MMA_F16BF16_SSISI_SI_fLi128ELi160ELNS4_4UMMA5MajorE0ELSO_0ELNSN_7ScaleInE0ELSP_0EEEEEENS4_6LayoutISC_NS5_IJNSA_ILi0EEEST_ST_EEEEENS5_IJNS4_10UnderscoreESW_SW_EEEEENS4_13SM90_TMA_LOADENS4_14ComposedLayoutINS4_7SwizzleILi2ELi4ELi3EEENS4_18smem_ptr_flag_bitsILi16EEENSS_INS5_IJNSA_ILi8EEESG_EEENS5_IJSG_SB_EEEEEEEvNS4_8identityESZ_S19_vS1A_EENS_8epilogue10collective18CollectiveEpilogueINS1C_23Sm100TmaWarpSpecializedILi2ELi1ELi160ELb1ELb0EEEJSH_NS5_IJNSS_ISE_SB_EENSS_ISF_SB_EEEEESI_SJ_SI_SJ_NS1C_6fusion15FusionCallbacksIS1G_NS1K_17LinearCombinationISI_fSI_fLNS_15FloatRoundStyleE2EEESH_S1J_JEEENS4_5SM1004TMEM4LOAD26SM100_TMEM_LOAD_32dp32b32xESZ_S19_NS4_39AutoVectorizingCopyWithAssumedAlignmentILi128EEENS4_14SM90_TMA_STOREES19_S1V_S1V_EEEvvEEEEvNT_6ParamsE)
        /*0008*/ 	.word	0x000000ff


	//----- nvinfo : EIATTR_FRAME_SIZE
	.align		4
.L_19:
        /*000c*/ 	.byte	0x04, 0x11
        /*000e*/ 	.short	(.L_21 - .L_20)
	.align		4
.L_20:
        /*0010*/ 	.word	index@($__internal_2_$__cuda_sm10x_tcgen05_guardrail_trap_unallocated_columns_being_dealloced)
        /*0014*/ 	.word	0x00000050


	//----- nvinfo : EIATTR_FRAME_SIZE
	.align		4
.L_21:
        /*0018*/ 	.byte	0x04, 0x11
        /*001a*/ 	.short	(.L_23 - .L_22)
	.align		4
.L_22:
        /*001c*/ 	.word	index@($__internal_1_$__cuda_sm10x_tcgen05_guardrail_trap_phase_invalid_during_alloc)
        /*0020*/ 	.word	0x00000050


	//----- nvinfo : EIATTR_FRAME_SIZE
	.align		4
.L_23:
        /*0024*/ 	.byte	0x04, 0x11
        /*0026*/ 	.short	(.L_25 - .L_24)
	.align		4
.L_24:
        /*0028*/ 	.word	index@($__internal_0_$__cuda_sm10x_tcgen05_guardrail_trap_col_being_dealloced_not_returned_by_alloc)
        /*002c*/ 	.word	0x00000050


	//----- nvinfo : EIATTR_FRAME_SIZE
	.align		4
.L_25:
        /*0030*/ 	.byte	0x04, 0x11
        /*0032*/ 	.short	(.L_27 - .L_26)
	.align		4
.L_26:
        /*0034*/ 	.word	index@(_ZN7cutlass13device_kernelINS_4gemm6kernel13GemmUniversalIN4cute5tupleIJiiiiEEENS1_10collective13CollectiveMmaINS1_35MainloopSm100TmaUmmaWarpSpecializedILi8ELi2ELi3ENS5_IJNS4_1CILi1EEESB_SB_EEEEENS5_IJNSA_ILi128EEENSA_ILi160EEENSA_ILi32EEEEEENS_10bfloat16_tENS5_IJlSB_lEEESI_SJ_NS4_8TiledMMAINS4_8MMA_AtomIJNS4_20SM100_MMA_F16BF16_SSISI_SI_fLi128ELi160ELNS4_4UMMA5MajorE0ELSO_0ELNSN_7ScaleInE0ELSP_0EEEEEENS4_6LayoutISC_NS5_IJNSA_ILi0EEEST_ST_EEEEENS5_IJNS4_10UnderscoreESW_SW_EEEEENS4_13SM90_TMA_LOADENS4_14ComposedLayoutINS4_7SwizzleILi2ELi4ELi3EEENS4_18smem_ptr_flag_bitsILi16EEENSS_INS5_IJNSA_ILi8EEESG_EEENS5_IJSG_SB_EEEEEEEvNS4_8identityESZ_S19_vS1A_EENS_8epilogue10collective18CollectiveEpilogueINS1C_23Sm100TmaWarpSpecializedILi2ELi1ELi160ELb1ELb0EEEJSH_NS5_IJNSS_ISE_SB_EENSS_ISF_SB_EEEEESI_SJ_SI_SJ_NS1C_6fusion15FusionCallbacksIS1G_NS1K_17LinearCombinationISI_fSI_fLNS_15FloatRoundStyleE2EEESH_S1J_JEEENS4_5SM1004TMEM4LOAD26SM100_TMEM_LOAD_32dp32b32xESZ_S19_NS4_39AutoVectorizingCopyWithAssumedAlignmentILi128EEENS4_14SM90_TMA_STOREES19_S1V_S1V_EEEvvEEEEvNT_6ParamsE)
        /*0038*/ 	.word	0x00000050


	//----- nvinfo : EIATTR_MIN_STACK_SIZE
	.align		4
.L_27:
        /*003c*/ 	.byte	0x04, 0x12
        /*003e*/ 	.short	(.L_29 - .L_28)
	.align		4
.L_28:
        /*0040*/ 	.word	index@(_ZN7cutlass13device_kernelINS_4gemm6kernel13GemmUniversalIN4cute5tupleIJiiiiEEENS1_10collective13CollectiveMmaINS1_35MainloopSm100TmaUmmaWarpSpecializedILi8ELi2ELi3ENS5_IJNS4_1CILi1EEESB_SB_EEEEENS5_IJNSA_ILi128EEENSA_ILi160EEENSA_ILi32EEEEEENS_10bfloat16_tENS5_IJlSB_lEEESI_SJ_NS4_8TiledMMAINS4_8MMA_AtomIJNS4_20SM100_MMA_F16BF16_SSISI_SI_fLi128ELi160ELNS4_4UMMA5MajorE0ELSO_0ELNSN_7ScaleInE0ELSP_0EEEEEENS4_6LayoutISC_NS5_IJNSA_ILi0EEEST_ST_EEEEENS5_IJNS4_10UnderscoreESW_SW_EEEEENS4_13SM90_TMA_LOADENS4_14ComposedLayoutINS4_7SwizzleILi2ELi4ELi3EEENS4_18smem_ptr_flag_bitsILi16EEENSS_INS5_IJNSA_ILi8EEESG_EEENS5_IJSG_SB_EEEEEEEvNS4_8identityESZ_S19_vS1A_EENS_8epilogue10collective18CollectiveEpilogueINS1C_23Sm100TmaWarpSpecializedILi2ELi1ELi160ELb1ELb0EEEJSH_NS5_IJNSS_ISE_SB_EENSS_ISF_SB_EEEEESI_SJ_SI_SJ_NS1C_6fusion15FusionCallbacksIS1G_NS1K_17LinearCombinationISI_fSI_fLNS_15FloatRoundStyleE2EEESH_S1J_JEEENS4_5SM1004TMEM4LOAD26SM100_TMEM_LOAD_32dp32b32xESZ_S19_NS4_39AutoVectorizingCopyWithAssumedAlignmentILi128EEENS4_14SM90_TMA_STOREES19_S1V_S1V_EEEvvEEEEvNT_6ParamsE)
        /*0044*/ 	.word	0x00000050
.L_29:


//--------------------- .nv.compat                --------------------------
	.section	.nv.compat,"",@"SHT_CUDA_COMPAT_INFO"
	.align	4
        /*0000*/ 	.byte	0x02, 0x09, 0x01, 0x00, 0x02, 0x02, 0x02, 0x00, 0x02, 0x05, 0x05, 0x00, 0x03, 0x07, 0x01, 0x01
        /*0010*/ 	.byte	0x02, 0x03, 0x01, 0x00, 0x02, 0x06, 0x01, 0x00, 0x04, 0x0b, 0x08, 0x00, 0x09, 0x00, 0x00, 0x00
        /*0020*/ 	.byte	0x00, 0x00, 0x00, 0x00


//--------------------- .nv.info._ZN7cutlass13device_kernelINS_4gemm6kernel13GemmUniversalIN4cute5tupleIJiiiiEEENS1_10collective13CollectiveMmaINS1_35MainloopSm100TmaUmmaWarpSpecializedILi8ELi2ELi3ENS5_IJNS4_1CILi1EEESB_SB_EEEEENS5_IJNSA_ILi128EEENSA_ILi160EEENSA_ILi32EEEEEENS_10bfloat16_tENS5_IJlSB_lEEESI_SJ_NS4_8TiledMMAINS4_8MMA_AtomIJNS4_20SM100_MMA_F16BF16_SSISI_SI_fLi128ELi160ELNS4_4UMMA5MajorE0ELSO_0ELNSN_7ScaleInE0ELSP_0EEEEEENS4_6LayoutISC_NS5_IJNSA_ILi0EEEST_ST_EEEEENS5_IJNS4_10UnderscoreESW_SW_EEEEENS4_13SM90_TMA_LOADENS4_14ComposedLayoutINS4_7SwizzleILi2ELi4ELi3EEENS4_18smem_ptr_flag_bitsILi16EEENSS_INS5_IJNSA_ILi8EEESG_EEENS5_IJSG_SB_EEEEEEEvNS4_8identityESZ_S19_vS1A_EENS_8epilogue10collective18CollectiveEpilogueINS1C_23Sm100TmaWarpSpecializedILi2ELi1ELi160ELb1ELb0EEEJSH_NS5_IJNSS_ISE_SB_EENSS_ISF_SB_EEEEESI_SJ_SI_SJ_NS1C_6fusion15FusionCallbacksIS1G_NS1K_17LinearCombinationISI_fSI_fLNS_15FloatRoundStyleE2EEESH_S1J_JEEENS4_5SM1004TMEM4LOAD26SM100_TMEM_LOAD_32dp32b32xESZ_S19_NS4_39AutoVectorizingCopyWithAssumedAlignmentILi128EEENS4_14SM90_TMA_STOREES19_S1V_S1V_EEEvvEEEEvNT_6ParamsE --------------------------
	.section	.nv.info._ZN7cutlass13device_kernelINS_4gemm6kernel13GemmUniversalIN4cute5tupleIJiiiiEEENS1_10collective13CollectiveMmaINS1_35MainloopSm100TmaUmmaWarpSpecializedILi8ELi2ELi3ENS5_IJNS4_1CILi1EEESB_SB_EEEEENS5_IJNSA_ILi128EEENSA_ILi160EEENSA_ILi32EEEEEENS_10bfloat16_tENS5_IJlSB_lEEESI_SJ_NS4_8TiledMMAINS4_8MMA_AtomIJNS4_20SM100_MMA_F16BF16_SSISI_SI_fLi128ELi160ELNS4_4UMMA5MajorE0ELSO_0ELNSN_7ScaleInE0ELSP_0EEEEEENS4_6LayoutISC_NS5_IJNSA_ILi0EEEST_ST_EEEEENS5_IJNS4_10UnderscoreESW_SW_EEEEENS4_13SM90_TMA_LOADENS4_14ComposedLayoutINS4_7SwizzleILi2ELi4ELi3EEENS4_18smem_ptr_flag_bitsILi16EEENSS_INS5_IJNSA_ILi8EEESG_EEENS5_IJSG_SB_EEEEEEEvNS4_8identityESZ_S19_vS1A_EENS_8epilogue10collective18CollectiveEpilogueINS1C_23Sm100TmaWarpSpecializedILi2ELi1ELi160ELb1ELb0EEEJSH_NS5_IJNSS_ISE_SB_EENSS_ISF_SB_EEEEESI_SJ_SI_SJ_NS1C_6fusion15FusionCallbacksIS1G_NS1K_17LinearCombinationISI_fSI_fLNS_15FloatRoundStyleE2EEESH_S1J_JEEENS4_5SM1004TMEM4LOAD26SM100_TMEM_LOAD_32dp32b32xESZ_S19_NS4_39AutoVectorizingCopyWithAssumedAlignmentILi128EEENS4_14SM90_TMA_STOREES19_S1V_S1V_EEEvvEEEEvNT_6ParamsE,"",@"SHT_CUDA_INFO"
	.sectionflags	@""
	.align	4


	//----- nvinfo : EIATTR_CUDA_API_VERSION
	.align		4
        /*0000*/ 	.byte	0x04, 0x37
        /*0002*/ 	.short	(.L_31 - .L_30)
.L_30:
        /*0004*/ 	.word	0x00000082


	//----- nvinfo : EIATTR_KPARAM_INFO
	.align		4
.L_31:
        /*0008*/ 	.byte	0x04, 0x17
        /*000a*/ 	.short	(.L_33 - .L_32)
.L_32:
        /*000c*/ 	.word	0x00000000
        /*0010*/ 	.short	0x0000
        /*0012*/ 	.short	0x0000
        /*0014*/ 	.byte	0x00, 0xf0, 0x01, 0x20


	//----- nvinfo : EIATTR_AT_ENTRY_FRAGMENTS
	.align		4
.L_33:
        /*0018*/ 	.byte	0x04, 0x4f
        /*001a*/ 	.short	(.L_35 - .L_34)


	//   ....[0]....
.L_34:
        /*001c*/ 	.word	0x00000006


	//----- nvinfo : EIATTR_RESERVED_SMEM_USED
	.align		4
.L_35:
        /*0020*/ 	.byte	0x01, 0x41
	.zero		2


	//----- nvinfo : EIATTR_SPARSE_MMA_MASK
	.align		4
        /*0024*/ 	.byte	0x03, 0x50
        /*0026*/ 	.short	0x0000


	//----- nvinfo : EIATTR_TCGEN05_1CTA_USED
	.align		4
        /*0028*/ 	.byte	0x01, 0x51
	.zero		2


	//----- nvinfo : EIATTR_MAXREG_COUNT
	.align		4
        /*002c*/ 	.byte	0x03, 0x1b
        /*002e*/ 	.short	0x00ff


	//----- nvinfo : EIATTR_NUM_BARRIERS
	.align		4
        /*0030*/ 	.byte	0x02, 0x4c
        /*0032*/ 	.byte	0x07
	.zero		1


	//----- nvinfo : EIATTR_EXTERNS
	.align		4
        /*0034*/ 	.byte	0x04, 0x0f
        /*0036*/ 	.short	(.L_37 - .L_36)


	//   ....[0]....
	.align		4
.L_36:
        /*0038*/ 	.word	index@(__assertfail)


	//----- nvinfo : EIATTR_ANNOTATIONS
	.align		4
.L_37:
        /*003c*/ 	.byte	0x04, 0x55
        /*003e*/ 	.short	(.L_39 - .L_38)


	//   ....[0]....
.L_38:
        /*0040*/ 	.word	0x00000001
        /*0044*/ 	.byte	0xb0, 0x00, 0x00, 0x00, 0x01, 0x00, 0x00, 0x00, 0x50, 0x01, 0x00, 0x00, 0x01, 0x00, 0x00, 0x00
        /* <DEDUP_REMOVED lines=27> */
        /*0204*/ 	.byte	0x40, 0x9a, 0x00, 0x00


	//----- nvinfo : EIATTR_MERCURY_ISA_VERSION
	.align		4
.L_39:
        /*0208*/ 	.byte	0x03, 0x5f
        /*020a*/ 	.short	0x0101


	//----- nvinfo : EIATTR_INT_WARP_WIDE_INSTR_OFFSETS
	.align		4
        /*020c*/ 	.byte	0x04, 0x31
        /*020e*/ 	.short	(.L_41 - .L_40)


	//   ....[0]....
.L_40:
        /*0210*/ 	.word	0x00003b20


	//   ....[1]....
        /*0214*/ 	.word	0x00003b50


	//   ....[2]....
        /*0218*/ 	.word	0x00003b70


	//   ....[3]....
        /*021c*/ 	.word	0x000047b0


	//   ....[4]....
        /*0220*/ 	.word	0x00004860


	//   ....[5]....
        /*0224*/ 	.word	0x000048c0


	//   ....[6]....
        /*0228*/ 	.word	0x00004920


	//   ....[7]....
        /*022c*/ 	.word	0x000049a0


	//   ....[8]....
        /*0230*/ 	.word	0x00004a00


	//----- nvinfo : EIATTR_COOP_GROUP_MASK_REGIDS
	.align		4
.L_41:
        /*0234*/ 	.byte	0x04, 0x29
        /*0236*/ 	.short	(.L_43 - .L_42)


	//   ....[0]....
.L_42:
        /*0238*/ 	.word	0xffffffff


	//   ....[1]....
        /*023c*/ 	.word	0xffffffff


	//   ....[2]....
        /*0240*/ 	.word	0xffffffff


	//   ....[3]....
        /*0244*/ 	.word	0xffffffff


	//   ....[4]....
        /*0248*/ 	.word	0xffffffff


	//   ....[5]....
        /*024c*/ 	.word	0xffffffff


	//   ....[6]....
        /*0250*/ 	.word	0xffffffff


	//   ....[7]....
        /*0254*/ 	.word	0xffffffff


	//   ....[8]....
        /*0258*/ 	.word	0xffffffff


	//   ....[9]....
        /*025c*/ 	.word	0xffffffff


	//   ....[10]....
        /*0260*/ 	.word	0xffffffff


	//   ....[11]....
        /*0264*/ 	.word	0xffffffff


	//   ....[12]....
        /*0268*/ 	.word	0xffffffff


	//----- nvinfo : EIATTR_COOP_GROUP_INSTR_OFFSETS
	.align		4
.L_43:
        /*026c*/ 	.byte	0x04, 0x28
        /*026e*/ 	.short	(.L_45 - .L_44)


	//   ....[0]....
.L_44:
        /*0270*/ 	.word	0x00000080


	//   ....[1]....
        /*0274*/ 	.word	0x00000540


	//   ....[2]....
        /*0278*/ 	.word	0x00000730


	//   ....[3]....
        /*027c*/ 	.word	0x00000890


	//   ....[4]....
        /*0280*/ 	.word	0x00000990


	//   ....[5]....
        /*0284*/ 	.word	0x00000b00


	//   ....[6]....
        /*0288*/ 	.word	0x00000c80


	//   ....[7]....
        /*028c*/ 	.word	0x00001de0


	//   ....[8]....
        /*0290*/ 	.word	0x00002ef0


	//   ....[9]....
        /*0294*/ 	.word	0x00003100


	//   ....[10]....
        /*0298*/ 	.word	0x00003130


	//   ....[11]....
        /*029c*/ 	.word	0x00003a00


	//   ....[12]....
        /*02a0*/ 	.word	0x00003c30


	//----- nvinfo : EIATTR_VRC_CTA_INIT_COUNT
	.align		4
.L_45:
        /*02a4*/ 	.byte	0x02, 0x4a
        /*02a6*/ 	.byte	0x80
	.zero		1


	//----- nvinfo : EIATTR_SYSCALL_OFFSETS
	.align		4
        /*02a8*/ 	.byte	0x04, 0x46
        /*02aa*/ 	.short	(.L_47 - .L_46)


	//   ....[0]....
.L_46:
        /*02ac*/ 	.word	0x00005500


	//   ....[1]....
        /*02b0*/ 	.word	0x000055f0


	//   ....[2]....
        /*02b4*/ 	.word	0x00006530


	//   ....[3]....
        /*02b8*/ 	.word	0x000066a0


	//   ....[4]....
        /*02bc*/ 	.word	0x00006810


	//   ....[5]....
        /*02c0*/ 	.word	0x00006980


	//   ....[6]....
        /*02c4*/ 	.word	0x00006af0


	//----- nvinfo : EIATTR_MBARRIER_INSTR_OFFSETS
	.align		4
.L_47:
        /*02c8*/ 	.byte	0x04, 0x39
        /*02ca*/ 	.short	(.L_49 - .L_48)


	//   ....[0]....
.L_48:
        /*02cc*/ 	.word	0x00000620
        /*02d0*/ 	.word	0x000000ff
        /*02d4*/ 	.word	0x00000000
        /*02d8*/ 	.short	0x0100
        /*02da*/ 	.byte	0x04
	.zero		1


	//   ....[1]....
        /*02dc*/ 	.word	0x00000630
        /*02e0*/ 	.word	0x000000ff
        /*02e4*/ 	.word	0x00000040
        /*02e8*/ 	.short	0x0100
        /*02ea*/ 	.byte	0x04
	.zero		1


	//   ....[2]....
        /*02ec*/ 	.word	0x00000640
        /*02f0*/ 	.word	0x000000ff
        /*02f4*/ 	.word	0x00000008
        /*02f8*/ 	.short	0x0100
        /*02fa*/ 	.byte	0x04
	.zero		1


	//   ....[3]....
        /*02fc*/ 	.word	0x00000650
        /*0300*/ 	.word	0x000000ff
        /*0304*/ 	.word	0x00000048
        /*0308*/ 	.short	0x0100
        /*030a*/ 	.byte	0x04
	.zero		1


	//   ....[4]....
        /*030c*/ 	.word	0x00000660
        /*0310*/ 	.word	0x000000ff
        /*0314*/ 	.word	0x00000010
        /*0318*/ 	.short	0x0100
        /*031a*/ 	.byte	0x04
	.zero		1


	//   ....[5]....
        /*031c*/ 	.word	0x00000670
        /*0320*/ 	.word	0x000000ff
        /*0324*/ 	.word	0x00000050
        /*0328*/ 	.short	0x0100
        /*032a*/ 	.byte	0x04
	.zero		1


	//   ....[6]....
        /*032c*/ 	.word	0x00000680
        /*0330*/ 	.word	0x000000ff
        /*0334*/ 	.word	0x00000018
        /*0338*/ 	.short	0x0100
        /*033a*/ 	.byte	0x04
	.zero		1


	//   ....[7]....
        /*033c*/ 	.word	0x00000690
        /*0340*/ 	.word	0x000000ff
        /*0344*/ 	.word	0x00000058
        /*0348*/ 	.short	0x0100
        /*034a*/ 	.byte	0x04
	.zero		1


	//   ....[8]....
        /*034c*/ 	.word	0x000006a0
        /*0350*/ 	.word	0x000000ff
        /*0354*/ 	.word	0x00000020
        /*0358*/ 	.short	0x0100
        /*035a*/ 	.byte	0x04
	.zero		1


	//   ....[9]....
        /*035c*/ 	.word	0x000006b0
        /*0360*/ 	.word	0x000000ff
        /*0364*/ 	.word	0x00000060
        /*0368*/ 	.short	0x0100
        /*036a*/ 	.byte	0x04
	.zero		1


	//   ....[10]....
        /*036c*/ 	.word	0x000006c0
        /*0370*/ 	.word	0x000000ff
        /*0374*/ 	.word	0x00000028
        /*0378*/ 	.short	0x0100
        /*037a*/ 	.byte	0x04
	.zero		1


	//   ....[11]....
        /*037c*/ 	.word	0x000006d0
        /*0380*/ 	.word	0x000000ff
        /*0384*/ 	.word	0x00000068
        /*0388*/ 	.short	0x0100
        /*038a*/ 	.byte	0x04
	.zero		1


	//   ....[12]....
        /*038c*/ 	.word	0x000006e0
        /*0390*/ 	.word	0x000000ff
        /*0394*/ 	.word	0x00000030
        /*0398*/ 	.short	0x0100
        /*039a*/ 	.byte	0x04
	.zero		1


	//   ....[13]....
        /*039c*/ 	.word	0x000006f0
        /*03a0*/ 	.word	0x000000ff
        /*03a4*/ 	.word	0x00000070
        /*03a8*/ 	.short	0x0100
        /*03aa*/ 	.byte	0x04
	.zero		1


	//   ....[14]....
        /*03ac*/ 	.word	0x00000700
        /*03b0*/ 	.word	0x000000ff
        /*03b4*/ 	.word	0x00000038
        /*03b8*/ 	.short	0x0100
        /*03ba*/ 	.byte	0x04
	.zero		1


	//   ....[15]....
        /*03bc*/ 	.word	0x00000710
        /*03c0*/ 	.word	0x000000ff
        /*03c4*/ 	.word	0x00000078
        /*03c8*/ 	.short	0x0100
        /*03ca*/ 	.byte	0x04
	.zero		1


	//   ....[16]....
        /*03cc*/ 	.word	0x00000840
        /*03d0*/ 	.word	0x000000ff
        /*03d4*/ 	.word	0x00000080
        /*03d8*/ 	.short	0x0100
        /*03da*/ 	.byte	0x04
	.zero		1


	//   ....[17]....
        /*03dc*/ 	.word	0x00000850
        /*03e0*/ 	.word	0x000000ff
        /*03e4*/ 	.word	0x00000090
        /*03e8*/ 	.short	0x0100
        /*03ea*/ 	.byte	0x04
	.zero		1


	//   ....[18]....
        /*03ec*/ 	.word	0x00000860
        /*03f0*/ 	.word	0x000000ff
        /*03f4*/ 	.word	0x00000088
        /*03f8*/ 	.short	0x0100
        /*03fa*/ 	.byte	0x04
	.zero		1


	//   ....[19]....
        /*03fc*/ 	.word	0x00000870
        /*0400*/ 	.word	0x000000ff
        /*0404*/ 	.word	0x00000098
        /*0408*/ 	.short	0x0100
        /*040a*/ 	.byte	0x04
	.zero		1


	//   ....[20]....
        /*040c*/ 	.word	0x00000960
        /*0410*/ 	.word	0x000000ff
        /*0414*/ 	.word	0x000000a0
        /*0418*/ 	.short	0x0100
        /*041a*/ 	.byte	0x06
	.zero		1


	//   ....[21]....
        /*041c*/ 	.word	0x00000970
        /*0420*/ 	.word	0x000000ff
        /*0424*/ 	.word	0x000000a8
        /*0428*/ 	.short	0x0100
        /*042a*/ 	.byte	0x06
	.zero		1


	//   ....[22]....
        /*042c*/ 	.word	0x00000ab0
        /*0430*/ 	.word	0x000000ff
        /*0434*/ 	.word	0x000000b0
        /*0438*/ 	.short	0x0100
        /*043a*/ 	.byte	0x06
	.zero		1


	//   ....[23]....
        /*043c*/ 	.word	0x00000ac0
        /*0440*/ 	.word	0x000000ff
        /*0444*/ 	.word	0x000000c0
        /*0448*/ 	.short	0x0100
        /*044a*/ 	.byte	0x06
	.zero		1


	//   ....[24]....
        /*044c*/ 	.word	0x00000ad0
        /*0450*/ 	.word	0x000000ff
        /*0454*/ 	.word	0x000000b8
        /*0458*/ 	.short	0x0100
        /*045a*/ 	.byte	0x06
	.zero		1


	//   ....[25]....
        /*045c*/ 	.word	0x00000ae0
        /*0460*/ 	.word	0x000000ff
        /*0464*/ 	.word	0x000000c8
        /*0468*/ 	.short	0x0100
        /*046a*/ 	.byte	0x06
	.zero		1


	//   ....[26]....
        /*046c*/ 	.word	0x00000c10
        /*0470*/ 	.word	0x000000ff
        /*0474*/ 	.word	0x000000d0
        /*0478*/ 	.short	0x0100
        /*047a*/ 	.byte	0x04
	.zero		1


	//   ....[27]....
        /*047c*/ 	.word	0x00000c20
        /*0480*/ 	.word	0x000000ff
        /*0484*/ 	.word	0x000000e8
        /*0488*/ 	.short	0x0100
        /*048a*/ 	.byte	0x04
	.zero		1


	//   ....[28]....
        /*048c*/ 	.word	0x00000c30
        /*0490*/ 	.word	0x000000ff
        /*0494*/ 	.word	0x000000d8
        /*0498*/ 	.short	0x0100
        /*049a*/ 	.byte	0x04
	.zero		1


	//   ....[29]....
        /*049c*/ 	.word	0x00000c40
        /*04a0*/ 	.word	0x000000ff
        /*04a4*/ 	.word	0x000000f0
        /*04a8*/ 	.short	0x0100
        /*04aa*/ 	.byte	0x04
	.zero		1


	//   ....[30]....
        /*04ac*/ 	.word	0x00000c50
        /*04b0*/ 	.word	0x000000ff
        /*04b4*/ 	.word	0x000000e0
        /*04b8*/ 	.short	0x0100
        /*04ba*/ 	.byte	0x04
	.zero		1


	//   ....[31]....
        /*04bc*/ 	.word	0x00000c60
        /*04c0*/ 	.word	0x000000ff
        /*04c4*/ 	.word	0x000000f8
        /*04c8*/ 	.short	0x0100
        /*04ca*/ 	.byte	0x04
	.zero		1


	//   ....[32]....
        /*04cc*/ 	.word	0x00000d70
        /*04d0*/ 	.word	0x000000ff
        /*04d4*/ 	.word	0x00000100
        /*04d8*/ 	.short	0x0100
        /*04da*/ 	.byte	0x04
	.zero		1


	//   ....[33]....
        /*04dc*/ 	.word	0x00000d80
        /*04e0*/ 	.word	0x000000ff
        /*04e4*/ 	.word	0x00000110
        /*04e8*/ 	.short	0x0100
        /*04ea*/ 	.byte	0x04
	.zero		1


	//   ....[34]....
        /*04ec*/ 	.word	0x00000d90
        /*04f0*/ 	.word	0x000000ff
        /*04f4*/ 	.word	0x00000108
        /*04f8*/ 	.short	0x0100
        /*04fa*/ 	.byte	0x04
	.zero		1


	//   ....[35]....
        /*04fc*/ 	.word	0x00000da0
        /*0500*/ 	.word	0x000000ff
        /*0504*/ 	.word	0x00000118
        /*0508*/ 	.short	0x0100
        /*050a*/ 	.byte	0x04
	.zero		1


	//   ....[36]....
        /*050c*/ 	.word	0x00001700
        /*0510*/ 	.word	0x00000002
        /*0514*/ 	.word	0x00000110
        /*0518*/ 	.short	0x010a
        /*051a*/ 	.byte	0xff
	.zero		1


	//   ....[37]....
        /*051c*/ 	.word	0x00001720
        /*0520*/ 	.word	0x00000002
        /*0524*/ 	.word	0x00000100
        /*0528*/ 	.short	0x0101
        /*052a*/ 	.byte	0xff
	.zero		1


	//   ....[38]....
        /*052c*/ 	.word	0x00001800
        /*0530*/ 	.word	0x000000ff
        /*0534*/ 	.word	0x00000040
        /*0538*/ 	.short	0x010a
        /*053a*/ 	.byte	0x05
	.zero		1


	//   ....[39]....
        /*053c*/ 	.word	0x00001880
        /*0540*/ 	.word	0x000000ff
        /*0544*/ 	.word	0x00000040
        /*0548*/ 	.short	0x010a
        /*054a*/ 	.byte	0x21
	.zero		1


	//   ....[40]....
        /*054c*/ 	.word	0x000019d0
        /*0550*/ 	.word	0x000000ff
        /*0554*/ 	.word	0x00000040
        /*0558*/ 	.short	0x010a
        /*055a*/ 	.byte	0x08
	.zero		1


	//   ....[41]....
        /*055c*/ 	.word	0x00001ae0
        /*0560*/ 	.word	0x000000ff
        /*0564*/ 	.word	0x000000a8
        /*0568*/ 	.short	0x0101
        /*056a*/ 	.byte	0x04
	.zero		1


	//   ....[42]....
        /*056c*/ 	.word	0x00001b00
        /*0570*/ 	.word	0x000000ff
        /*0574*/ 	.word	0x00000040
        /*0578*/ 	.short	0x010a
        /*057a*/ 	.byte	0x05
	.zero		1


	//   ....[43]....
        /*057c*/ 	.word	0x00001b80
        /*0580*/ 	.word	0x000000ff
        /*0584*/ 	.word	0x00000040
        /*0588*/ 	.short	0x010a
        /*058a*/ 	.byte	0x11
	.zero		1


	//   ....[44]....
        /*058c*/ 	.word	0x00001cd0
        /*0590*/ 	.word	0x000000ff
        /*0594*/ 	.word	0x00000040
        /*0598*/ 	.short	0x010a
        /*059a*/ 	.byte	0x07
	.zero		1


	//   ....[45]....
        /*059c*/ 	.word	0x00001e10
        /*05a0*/ 	.word	0x00000003
        /*05a4*/ 	.word	0x000000b0
        /*05a8*/ 	.short	0x010a
        /*05aa*/ 	.byte	0xff
	.zero		1


	//   ....[46]....
        /*05ac*/ 	.word	0x00001f60
        /*05b0*/ 	.word	0x00000002
        /*05b4*/ 	.word	0x00000000
        /*05b8*/ 	.short	0x0101
        /*05ba*/ 	.byte	0xff
	.zero		1


	//   ....[47]....
        /*05bc*/ 	.word	0x00002500
        /*05c0*/ 	.word	0x000000ff
        /*05c4*/ 	.word	0x00000000
        /*05c8*/ 	.short	0x010a
        /*05ca*/ 	.byte	0x04
	.zero		1


	//   ....[48]....
        /*05cc*/ 	.word	0x00002590
        /*05d0*/ 	.word	0x000000ff
        /*05d4*/ 	.word	0x00000000
        /*05d8*/ 	.short	0x010a
        /*05da*/ 	.byte	0x05
	.zero		1


	//   ....[49]....
        /*05dc*/ 	.word	0x00002620
        /*05e0*/ 	.word	0x000000ff
        /*05e4*/ 	.word	0x00000000
        /*05e8*/ 	.short	0x010a
        /*05ea*/ 	.byte	0x05
	.zero		1


	//   ....[50]....
        /*05ec*/ 	.word	0x000026b0
        /*05f0*/ 	.word	0x000000ff
        /*05f4*/ 	.word	0x00000000
        /*05f8*/ 	.short	0x010a
        /*05fa*/ 	.byte	0x05
	.zero		1


	//   ....[51]....
        /*05fc*/ 	.word	0x00002740
        /*0600*/ 	.word	0x000000ff
        /*0604*/ 	.word	0x00000000
        /*0608*/ 	.short	0x010a
        /*060a*/ 	.byte	0x05
	.zero		1


	//   ....[52]....
        /*060c*/ 	.word	0x000027d0
        /*0610*/ 	.word	0x000000ff
        /*0614*/ 	.word	0x00000000
        /*0618*/ 	.short	0x010a
        /*061a*/ 	.byte	0x05
	.zero		1


	//   ....[53]....
        /*061c*/ 	.word	0x00002860
        /*0620*/ 	.word	0x000000ff
        /*0624*/ 	.word	0x00000000
        /*0628*/ 	.short	0x010a
        /*062a*/ 	.byte	0x05
	.zero		1


	//   ....[54]....
        /*062c*/ 	.word	0x00002900
        /*0630*/ 	.word	0x00000000
        /*0634*/ 	.word	0x00000000
        /*0638*/ 	.short	0x010a
        /*063a*/ 	.byte	0xff
	.zero		1


	//   ....[55]....
        /*063c*/ 	.word	0x00002a40
        /*0640*/ 	.word	0x00000000
        /*0644*/ 	.word	0x00000100
        /*0648*/ 	.short	0x010a
        /*064a*/ 	.byte	0xff
	.zero		1


	//   ....[56]....
        /*064c*/ 	.word	0x00002ab0
        /*0650*/ 	.word	0x00000000
        /*0654*/ 	.word	0x00000000
        /*0658*/ 	.short	0x0101
        /*065a*/ 	.byte	0xff
	.zero		1


	//   ....[57]....
        /*065c*/ 	.word	0x00002ac0
        /*0660*/ 	.word	0x000000ff
        /*0664*/ 	.word	0x000000c0
        /*0668*/ 	.short	0x010a
        /*066a*/ 	.byte	0x04
	.zero		1


	//   ....[58]....
        /*066c*/ 	.word	0x00002be0
        /*0670*/ 	.word	0x00000000
        /*0674*/ 	.word	0x000000b0
        /*0678*/ 	.short	0x010a
        /*067a*/ 	.byte	0xff
	.zero		1


	//   ....[59]....
        /*067c*/ 	.word	0x00002cd0
        /*0680*/ 	.word	0x00000000
        /*0684*/ 	.word	0x00000000
        /*0688*/ 	.short	0x0101
        /*068a*/ 	.byte	0xff
	.zero		1


	//   ....[60]....
        /*068c*/ 	.word	0x00002d80
        /*0690*/ 	.word	0x000000ff
        /*0694*/ 	.word	0x000000c0
        /*0698*/ 	.short	0x0106
        /*069a*/ 	.byte	0x04
	.zero		1


	//   ....[61]....
        /*069c*/ 	.word	0x00002da0
        /*06a0*/ 	.word	0x000000ff
        /*06a4*/ 	.word	0x000000c0
        /*06a8*/ 	.short	0x010a
        /*06aa*/ 	.byte	0x04
	.zero		1


	//   ....[62]....
        /*06ac*/ 	.word	0x00002e30
        /*06b0*/ 	.word	0x000000ff
        /*06b4*/ 	.word	0x000000c0
        /*06b8*/ 	.short	0x0106
        /*06ba*/ 	.byte	0x06
	.zero		1


	//   ....[63]....
        /*06bc*/ 	.word	0x00002e70
        /*06c0*/ 	.word	0x00000000
        /*06c4*/ 	.word	0x000000c0
        /*06c8*/ 	.short	0x010a
        /*06ca*/ 	.byte	0xff
	.zero		1


	//   ....[64]....
        /*06cc*/ 	.word	0x00003380
        /*06d0*/ 	.word	0x00000003
        /*06d4*/ 	.word	0x000000b0
        /*06d8*/ 	.short	0x010a
        /*06da*/ 	.byte	0xff
	.zero		1


	//   ....[65]....
        /*06dc*/ 	.word	0x00003490
        /*06e0*/ 	.word	0x00000005
        /*06e4*/ 	.word	0x00000000
        /*06e8*/ 	.short	0x0101
        /*06ea*/ 	.byte	0xff
	.zero		1


	//   ....[66]....
        /*06ec*/ 	.word	0x000034a0
        /*06f0*/ 	.word	0x000000ff
        /*06f4*/ 	.word	0x00000000
        /*06f8*/ 	.short	0x010a
        /*06fa*/ 	.byte	0x05
	.zero		1


	//   ....[67]....
        /*06fc*/ 	.word	0x000034b0
        /*0700*/ 	.word	0x000000ff
        /*0704*/ 	.word	0x000000e8
        /*0708*/ 	.short	0x010a
        /*070a*/ 	.byte	0x15
	.zero		1


	//   ....[68]....
        /*070c*/ 	.word	0x00003580
        /*0710*/ 	.word	0x000000ff
        /*0714*/ 	.word	0x00000000
        /*0718*/ 	.short	0x010a
        /*071a*/ 	.byte	0x07
	.zero		1


	//   ....[69]....
        /*071c*/ 	.word	0x000036c0
        /*0720*/ 	.word	0x000000ff
        /*0724*/ 	.word	0x00000000
        /*0728*/ 	.short	0x010a
        /*072a*/ 	.byte	0x06
	.zero		1


	//   ....[70]....
        /*072c*/ 	.word	0x000038c0
        /*0730*/ 	.word	0x000000ff
        /*0734*/ 	.word	0x00000000
        /*0738*/ 	.short	0x010a
        /*073a*/ 	.byte	0x04
	.zero		1


	//   ....[71]....
        /*073c*/ 	.word	0x00003950
        /*0740*/ 	.word	0x000000ff
        /*0744*/ 	.word	0x00000000
        /*0748*/ 	.short	0x010a
        /*074a*/ 	.byte	0x05
	.zero		1


	//   ....[72]....
        /*074c*/ 	.word	0x000039e0
        /*0750*/ 	.word	0x000000ff
        /*0754*/ 	.word	0x00000000
        /*0758*/ 	.short	0x010a
        /*075a*/ 	.byte	0x04
	.zero		1


	//   ....[73]....
        /*075c*/ 	.word	0x00003eb0
        /*0760*/ 	.word	0x00000002
        /*0764*/ 	.word	0x000000b0
        /*0768*/ 	.short	0x010a
        /*076a*/ 	.byte	0xff
	.zero		1


	//   ....[74]....
        /*076c*/ 	.word	0x00004020
        /*0770*/ 	.word	0x00000000
        /*0774*/ 	.word	0x00000000
        /*0778*/ 	.short	0x0101
        /*077a*/ 	.byte	0xff
	.zero		1


	//   ....[75]....
        /*077c*/ 	.word	0x000044d0
        /*0780*/ 	.word	0x000000ff
        /*0784*/ 	.word	0x000000a8
        /*0788*/ 	.short	0x010a
        /*078a*/ 	.byte	0x06
	.zero		1


	//   ....[76]....
        /*078c*/ 	.word	0x000046e0
        /*0790*/ 	.word	0x000000ff
        /*0794*/ 	.word	0x00000090
        /*0798*/ 	.short	0x010a
        /*079a*/ 	.byte	0x05
	.zero		1


	//   ....[77]....
        /*079c*/ 	.word	0x00004a40
        /*07a0*/ 	.word	0x000000ff
        /*07a4*/ 	.word	0x00000080
        /*07a8*/ 	.short	0x010b
        /*07aa*/ 	.byte	0x05
	.zero		1


	//   ....[78]....
        /*07ac*/ 	.word	0x00004a50
        /*07b0*/ 	.word	0x000000ff
        /*07b4*/ 	.word	0x00000000
        /*07b8*/ 	.short	0x0101
        /*07ba*/ 	.byte	0x04
	.zero		1


	//   ....[79]....
        /*07bc*/ 	.word	0x00004aa0
        /*07c0*/ 	.word	0x000000ff
        /*07c4*/ 	.word	0x00000000
        /*07c8*/ 	.short	0x010a
        /*07ca*/ 	.byte	0x04
	.zero		1


	//   ....[80]....
        /*07cc*/ 	.word	0x00004b40
        /*07d0*/ 	.word	0x00000000
        /*07d4*/ 	.word	0x00000000
        /*07d8*/ 	.short	0x010a
        /*07da*/ 	.byte	0xff
	.zero		1


	//   ....[81]....
        /*07dc*/ 	.word	0x00004d60
        /*07e0*/ 	.word	0x000000ff
        /*07e4*/ 	.word	0x000000b0
        /*07e8*/ 	.short	0x010a
        /*07ea*/ 	.byte	0x04
	.zero		1


	//   ....[82]....
        /*07ec*/ 	.word	0x00004e30
        /*07f0*/ 	.word	0x000000ff
        /*07f4*/ 	.word	0x00000000
        /*07f8*/ 	.short	0x0101
        /*07fa*/ 	.byte	0x04
	.zero		1


	//   ....[83]....
        /*07fc*/ 	.word	0x00005c40
        /*0800*/ 	.word	0x00000009
        /*0804*/ 	.word	0x00000080
        /*0808*/ 	.short	0x010a
        /*080a*/ 	.byte	0xff
	.zero		1


	//   ....[84]....
        /*080c*/ 	.word	0x00005d90
        /*0810*/ 	.word	0x00000007
        /*0814*/ 	.word	0x000000d0
        /*0818*/ 	.short	0x010a
        /*081a*/ 	.byte	0xff
	.zero		1


	//   ....[85]....
        /*081c*/ 	.word	0x00005ed0
        /*0820*/ 	.word	0x00000009
        /*0824*/ 	.word	0x00000080
        /*0828*/ 	.short	0x010a
        /*082a*/ 	.byte	0xff
	.zero		1


	//   ....[86]....
        /*082c*/ 	.word	0x00006410
        /*0830*/ 	.word	0x00000007
        /*0834*/ 	.word	0x000000d0
        /*0838*/ 	.short	0x010a
        /*083a*/ 	.byte	0xff
	.zero		1


	//   ....[87]....
        /*083c*/ 	.word	0x00007660
        /*0840*/ 	.word	0x000000ff
        /*0844*/ 	.word	0x00000000
        /*0848*/ 	.short	0x0101
        /*084a*/ 	.byte	0x07
	.zero		1


	//   ....[88]....
        /*084c*/ 	.word	0x00009870
        /*0850*/ 	.word	0x00000000
        /*0854*/ 	.word	0x00000000
        /*0858*/ 	.short	0x0101
        /*085a*/ 	.byte	0xff
	.zero		1


	//   ....[89]....
        /*085c*/ 	.word	0x00009b20
        /*0860*/ 	.word	0x00000002
        /*0864*/ 	.word	0x00000110
        /*0868*/ 	.short	0x010a
        /*086a*/ 	.byte	0xff
	.zero		1


	//   ....[90]....
        /*086c*/ 	.word	0x00009b80
        /*0870*/ 	.word	0x00000004
        /*0874*/ 	.word	0x00000040
        /*0878*/ 	.short	0x010a
        /*087a*/ 	.byte	0xff
	.zero		1


	//   ....[91]....
        /*087c*/ 	.word	0x00009be0
        /*0880*/ 	.word	0x00000004
        /*0884*/ 	.word	0x00000040
        /*0888*/ 	.short	0x010a
        /*088a*/ 	.byte	0xff
	.zero		1


	//   ....[92]....
        /*088c*/ 	.word	0x00009c30
        /*0890*/ 	.word	0x00000003
        /*0894*/ 	.word	0x000000b0
        /*0898*/ 	.short	0x010a
        /*089a*/ 	.byte	0xff
	.zero		1


	//   ....[93]....
        /*089c*/ 	.word	0x00009c90
        /*08a0*/ 	.word	0x00000003
        /*08a4*/ 	.word	0x00000000
        /*08a8*/ 	.short	0x010a
        /*08aa*/ 	.byte	0xff
	.zero		1


	//   ....[94]....
        /*08ac*/ 	.word	0x00009cf0
        /*08b0*/ 	.word	0x00000003
        /*08b4*/ 	.word	0x00000000
        /*08b8*/ 	.short	0x010a
        /*08ba*/ 	.byte	0xff
	.zero		1


	//   ....[95]....
        /*08bc*/ 	.word	0x00009d50
        /*08c0*/ 	.word	0x00000003
        /*08c4*/ 	.word	0x00000000
        /*08c8*/ 	.short	0x010a
        /*08ca*/ 	.byte	0xff
	.zero		1


	//   ....[96]....
        /*08cc*/ 	.word	0x00009db0
        /*08d0*/ 	.word	0x00000003
        /*08d4*/ 	.word	0x00000000
        /*08d8*/ 	.short	0x010a
        /*08da*/ 	.byte	0xff
	.zero		1


	//   ....[97]....
        /*08dc*/ 	.word	0x00009e10
        /*08e0*/ 	.word	0x00000003
        /*08e4*/ 	.word	0x00000000
        /*08e8*/ 	.short	0x010a
        /*08ea*/ 	.byte	0xff
	.zero		1


	//   ....[98]....
        /*08ec*/ 	.word	0x00009e70
        /*08f0*/ 	.word	0x00000003
        /*08f4*/ 	.word	0x00000000
        /*08f8*/ 	.short	0x010a
        /*08fa*/ 	.byte	0xff
	.zero		1


	//   ....[99]....
        /*08fc*/ 	.word	0x00009ed0
        /*0900*/ 	.word	0x00000003
        /*0904*/ 	.word	0x00000000
        /*0908*/ 	.short	0x010a
        /*090a*/ 	.byte	0xff
	.zero		1


	//   ....[100]....
        /*090c*/ 	.word	0x00009f20
        /*0910*/ 	.word	0x00000000
        /*0914*/ 	.word	0x00000100
        /*0918*/ 	.short	0x010a
        /*091a*/ 	.byte	0xff
	.zero		1


	//   ....[101]....
        /*091c*/ 	.word	0x00009f80
        /*0920*/ 	.word	0x00000003
        /*0924*/ 	.word	0x000000c0
        /*0928*/ 	.short	0x010a
        /*092a*/ 	.byte	0xff
	.zero		1


	//   ....[102]....
        /*092c*/ 	.word	0x00009fd0
        /*0930*/ 	.word	0x00000000
        /*0934*/ 	.word	0x000000b0
        /*0938*/ 	.short	0x010a
        /*093a*/ 	.byte	0xff
	.zero		1


	//   ....[103]....
        /*093c*/ 	.word	0x0000a030
        /*0940*/ 	.word	0x00000002
        /*0944*/ 	.word	0x000000c0
        /*0948*/ 	.short	0x010a
        /*094a*/ 	.byte	0xff
	.zero		1


	//   ....[104]....
        /*094c*/ 	.word	0x0000a080
        /*0950*/ 	.word	0x00000003
        /*0954*/ 	.word	0x000000b0
        /*0958*/ 	.short	0x010a
        /*095a*/ 	.byte	0xff
	.zero		1


	//   ....[105]....
        /*095c*/ 	.word	0x0000a0e0
        /*0960*/ 	.word	0x00000004
        /*0964*/ 	.word	0x000000e8
        /*0968*/ 	.short	0x010a
        /*096a*/ 	.byte	0xff
	.zero		1


	//   ....[106]....
        /*096c*/ 	.word	0x0000a140
        /*0970*/ 	.word	0x00000002
        /*0974*/ 	.word	0x00000000
        /*0978*/ 	.short	0x010a
        /*097a*/ 	.byte	0xff
	.zero		1


	//   ....[107]....
        /*097c*/ 	.word	0x0000a1a0
        /*0980*/ 	.word	0x00000002
        /*0984*/ 	.word	0x00000000
        /*0988*/ 	.short	0x010a
        /*098a*/ 	.byte	0xff
	.zero		1


	//   ....[108]....
        /*098c*/ 	.word	0x0000a200
        /*0990*/ 	.word	0x00000002
        /*0994*/ 	.word	0x00000000
        /*0998*/ 	.short	0x010a
        /*099a*/ 	.byte	0xff
	.zero		1


	//   ....[109]....
        /*099c*/ 	.word	0x0000a260
        /*09a0*/ 	.word	0x00000002
        /*09a4*/ 	.word	0x00000000
        /*09a8*/ 	.short	0x010a
        /*09aa*/ 	.byte	0xff
	.zero		1


	//   ....[110]....
        /*09ac*/ 	.word	0x0000a2b0
        /*09b0*/ 	.word	0x00000002
        /*09b4*/ 	.word	0x000000b0
        /*09b8*/ 	.short	0x010a
        /*09ba*/ 	.byte	0xff
	.zero		1


	//   ....[111]....
        /*09bc*/ 	.word	0x0000a310
        /*09c0*/ 	.word	0x00000002
        /*09c4*/ 	.word	0x000000a8
        /*09c8*/ 	.short	0x010a
        /*09ca*/ 	.byte	0xff
	.zero		1


	//   ....[112]....
        /*09cc*/ 	.word	0x0000a370
        /*09d0*/ 	.word	0x00000003
        /*09d4*/ 	.word	0x00000090
        /*09d8*/ 	.short	0x010a
        /*09da*/ 	.byte	0xff
	.zero		1


	//   ....[113]....
        /*09dc*/ 	.word	0x0000a3d0
        /*09e0*/ 	.word	0x00000002
        /*09e4*/ 	.word	0x00000000
        /*09e8*/ 	.short	0x010a
        /*09ea*/ 	.byte	0xff
	.zero		1


	//   ....[114]....
        /*09ec*/ 	.word	0x0000a430
        /*09f0*/ 	.word	0x00000002
        /*09f4*/ 	.word	0x000000b0
        /*09f8*/ 	.short	0x010a
        /*09fa*/ 	.byte	0xff
	.zero		1


	//   ....[115]....
        /*09fc*/ 	.word	0x0000a480
        /*0a00*/ 	.word	0x00000009
        /*0a04*/ 	.word	0x00000080
        /*0a08*/ 	.short	0x010a
        /*0a0a*/ 	.byte	0xff
	.zero		1


	//   ....[116]....
        /*0a0c*/ 	.word	0x0000a4d0
        /*0a10*/ 	.word	0x00000007
        /*0a14*/ 	.word	0x000000d0
        /*0a18*/ 	.short	0x010a
        /*0a1a*/ 	.byte	0xff
	.zero		1


	//----- nvinfo : EIATTR_NUM_MBARRIERS
	.align		4
.L_49:
        /*0a1c*/ 	.byte	0x03, 0x38
        /*0a1e*/ 	.short	0x0024


	//----- nvinfo : EIATTR_EXIT_INSTR_OFFSETS
	.align		4
        /*0a20*/ 	.byte	0x04, 0x1c
        /*0a22*/ 	.short	(.L_51 - .L_50)


	//   ....[0]....
.L_50:
        /*0a24*/ 	.word	0x00002930


	//   ....[1]....
        /*0a28*/ 	.word	0x00002e40


	//   ....[2]....
        /*0a2c*/ 	.word	0x00002ea0


	//   ....[3]....
        /*0a30*/ 	.word	0x00003c40


	//   ....[4]....
        /*0a34*/ 	.word	0x00004b70


	//   ....[5]....
        /*0a38*/ 	.word	0x00004bb0


	//   ....[6]....
        /*0a3c*/ 	.word	0x00009a20


	//   ....[7]....
        /*0a40*/ 	.word	0x00009ab0


	//   ....[8]....
        /*0a44*/ 	.word	0x00009ae0


	//   ....[9]....
        /*0a48*/ 	.word	0x00009b10


	//----- nvinfo : EIATTR_MAX_THREADS
	.align		4
.L_51:
        /*0a4c*/ 	.byte	0x04, 0x05
        /*0a4e*/ 	.short	(.L_53 - .L_52)
.L_52:
        /*0a50*/ 	.word	0x00000100
        /*0a54*/ 	.word	0x00000001
        /*0a58*/ 	.word	0x00000001


	//----- nvinfo : EIATTR_CRS_STACK_SIZE
	.align		4
.L_53:
        /*0a5c*/ 	.byte	0x04, 0x1e
        /*0a5e*/ 	.short	(.L_55 - .L_54)
.L_54:
        /*0a60*/ 	.word	0x00000000


	//----- nvinfo : EIATTR_CBANK_PARAM_SIZE
	.align		4
.L_55:
        /*0a64*/ 	.byte	0x03, 0x19
        /*0a66*/ 	.short	0x0800


	//----- nvinfo : EIATTR_PARAM_CBANK
	.align		4
        /*0a68*/ 	.byte	0x04, 0x0a
        /*0a6a*/ 	.short	(.L_57 - .L_56)
	.align		4
.L_56:
        /*0a6c*/ 	.word	index@(.nv.constant0._ZN7cutlass13device_kernelINS_4gemm6kernel13GemmUniversalIN4cute5tupleIJiiiiEEENS1_10collective13CollectiveMmaINS1_35MainloopSm100TmaUmmaWarpSpecializedILi8ELi2ELi3ENS5_IJNS4_1CILi1EEESB_SB_EEEEENS5_IJNSA_ILi128EEENSA_ILi160EEENSA_ILi32EEEEEENS_10bfloat16_tENS5_IJlSB_lEEESI_SJ_NS4_8TiledMMAINS4_8MMA_AtomIJNS4_20SM100_MMA_F16BF16_SSISI_SI_fLi128ELi160ELNS4_4UMMA5MajorE0ELSO_0ELNSN_7ScaleInE0ELSP_0EEEEEENS4_6LayoutISC_NS5_IJNSA_ILi0EEEST_ST_EEEEENS5_IJNS4_10UnderscoreESW_SW_EEEEENS4_13SM90_TMA_LOADENS4_14ComposedLayoutINS4_7SwizzleILi2ELi4ELi3EEENS4_18smem_ptr_flag_bitsILi16EEENSS_INS5_IJNSA_ILi8EEESG_EEENS5_IJSG_SB_EEEEEEEvNS4_8identityESZ_S19_vS1A_EENS_8epilogue10collective18CollectiveEpilogueINS1C_23Sm100TmaWarpSpecializedILi2ELi1ELi160ELb1ELb0EEEJSH_NS5_IJNSS_ISE_SB_EENSS_ISF_SB_EEEEESI_SJ_SI_SJ_NS1C_6fusion15FusionCallbacksIS1G_NS1K_17LinearCombinationISI_fSI_fLNS_15FloatRoundStyleE2EEESH_S1J_JEEENS4_5SM1004TMEM4LOAD26SM100_TMEM_LOAD_32dp32b32xESZ_S19_NS4_39AutoVectorizingCopyWithAssumedAlignmentILi128EEENS4_14SM90_TMA_STOREES19_S1V_S1V_EEEvvEEEEvNT_6ParamsE)
        /*0a70*/ 	.short	0x0380
        /*0a72*/ 	.short	0x0800


	//----- nvinfo : EIATTR_SW_WAR
	.align		4
.L_57:
        /*0a74*/ 	.byte	0x04, 0x36
        /*0a76*/ 	.short	(.L_59 - .L_58)
.L_58:
        /*0a78*/ 	.word	0x00000008
.L_59:


//--------------------- .nv.callgraph             --------------------------
	.section	.nv.callgraph,"",@"SHT_CUDA_CALLGRAPH"
	.align	4
	.sectionentsize	8
	.align		4
        /*0000*/ 	.word	0x00000000
	.align		4
        /*0004*/ 	.word	0xffffffff
	.align		4
        /*0008*/ 	.word	index@(_ZN7cutlass13device_kernelINS_4gemm6kernel13GemmUniversalIN4cute5tupleIJiiiiEEENS1_10collective13CollectiveMmaINS1_35MainloopSm100TmaUmmaWarpSpecializedILi8ELi2ELi3ENS5_IJNS4_1CILi1EEESB_SB_EEEEENS5_IJNSA_ILi128EEENSA_ILi160EEENSA_ILi32EEEEEENS_10bfloat16_tENS5_IJlSB_lEEESI_SJ_NS4_8TiledMMAINS4_8MMA_AtomIJNS4_20SM100_MMA_F16BF16_SSISI_SI_fLi128ELi160ELNS4_4UMMA5MajorE0ELSO_0ELNSN_7ScaleInE0ELSP_0EEEEEENS4_6LayoutISC_NS5_IJNSA_ILi0EEEST_ST_EEEEENS5_IJNS4_10UnderscoreESW_SW_EEEEENS4_13SM90_TMA_LOADENS4_14ComposedLayoutINS4_7SwizzleILi2ELi4ELi3EEENS4_18smem_ptr_flag_bitsILi16EEENSS_INS5_IJNSA_ILi8EEESG_EEENS5_IJSG_SB_EEEEEEEvNS4_8identityESZ_S19_vS1A_EENS_8epilogue10collective18CollectiveEpilogueINS1C_23Sm100TmaWarpSpecializedILi2ELi1ELi160ELb1ELb0EEEJSH_NS5_IJNSS_ISE_SB_EENSS_ISF_SB_EEEEESI_SJ_SI_SJ_NS1C_6fusion15FusionCallbacksIS1G_NS1K_17LinearCombinationISI_fSI_fLNS_15FloatRoundStyleE2EEESH_S1J_JEEENS4_5SM1004TMEM4LOAD26SM100_TMEM_LOAD_32dp32b32xESZ_S19_NS4_39AutoVectorizingCopyWithAssumedAlignmentILi128EEENS4_14SM90_TMA_STOREES19_S1V_S1V_EEEvvEEEEvNT_6ParamsE)
	.align		4
        /*000c*/ 	.word	index@(__assertfail)
	.align		4
        /*0010*/ 	.word	0x00000000
	.align		4
        /*0014*/ 	.word	0xfffffffe
	.align		4
        /*0018*/ 	.word	0x00000000
	.align		4
        /*001c*/ 	.word	0xfffffffd
	.align		4
        /*0020*/ 	.word	0x00000000
	.align		4
        /*0024*/ 	.word	0xfffffffc


//--------------------- .nv.constant4             --------------------------
	.section	.nv.constant4,"a",@progbits
	.align	8
	.align		8
.nv.constant4:
        /*0000*/ 	.dword	__assertfail
	.align		8
        /*0008*/ 	.dword	__unnamed_1
	.align		8
        /*0010*/ 	.dword	__unnamed_2
	.align		8
        /*0018*/ 	.dword	_ZN40_INTERNAL_baa5db58_4_k_cu_ded5388d_170254cuda3std3__45__cpo5beginE
	.align		8
        /*0020*/ 	.dword	_ZN40_INTERNAL_baa5db58_4_k_cu_ded5388d_170254cuda3std3__45__cpo3endE
	.align		8
        /*0028*/ 	.dword	_ZN40_INTERNAL_baa5db58_4_k_cu_ded5388d_170254cuda3std3__45__cpo6cbeginE
	.align		8
        /*0030*/ 	.dword	_ZN40_INTERNAL_baa5db58_4_k_cu_ded5388d_170254cuda3std3__45__cpo4cendE
	.align		8
        /*0038*/ 	.dword	_ZN40_INTERNAL_baa5db58_4_k_cu_ded5388d_170254cuda3std3__442_GLOBAL__N__baa5db58_4_k_cu_ded5388d_170256ignoreE
	.align		8
        /*0040*/ 	.dword	_ZN40_INTERNAL_baa5db58_4_k_cu_ded5388d_170254cuda3std3__419piecewise_constructE
	.align		8
        /*0048*/ 	.dword	_ZN40_INTERNAL_baa5db58_4_k_cu_ded5388d_170254cuda3std3__48in_placeE
	.align		8
        /*0050*/ 	.dword	_ZN40_INTERNAL_baa5db58_4_k_cu_ded5388d_170254cuda3std6ranges3__45__cpo4swapE
	.align		8
        /*0058*/ 	.dword	_ZN40_INTERNAL_baa5db58_4_k_cu_ded5388d_170254cuda3std6ranges3__45__cpo9iter_moveE
	.align		8
        /*0060*/ 	.dword	_ZN40_INTERNAL_baa5db58_4_k_cu_ded5388d_170254cute7productE
	.align		8
        /*0068*/ 	.dword	_ZN40_INTERNAL_baa5db58_4_k_cu_ded5388d_170254cute1_E
	.align		8
        /*0070*/ 	.dword	$str$25
	.align		8
        /*0078*/ 	.dword	$str$26
	.align		8
        /*0080*/ 	.dword	$str$27
	.align		8
        /*0088*/ 	.dword	$str$28


//--------------------- .text._ZN7cutlass13device_kernelINS_4gemm6kernel13GemmUniversalIN4cute5tupleIJiiiiEEENS1_10collective13CollectiveMmaINS1_35MainloopSm100TmaUmmaWarpSpecializedILi8ELi2ELi3ENS5_IJNS4_1CILi1EEESB_SB_EEEEENS5_IJNSA_ILi128EEENSA_ILi160EEENSA_ILi32EEEEEENS_10bfloat16_tENS5_IJlSB_lEEESI_SJ_NS4_8TiledMMAINS4_8MMA_AtomIJNS4_20SM100_MMA_F16BF16_SSISI_SI_fLi128ELi160ELNS4_4UMMA5MajorE0ELSO_0ELNSN_7ScaleInE0ELSP_0EEEEEENS4_6LayoutISC_NS5_IJNSA_ILi0EEEST_ST_EEEEENS5_IJNS4_10UnderscoreESW_SW_EEEEENS4_13SM90_TMA_LOADENS4_14ComposedLayoutINS4_7SwizzleILi2ELi4ELi3EEENS4_18smem_ptr_flag_bitsILi16EEENSS_INS5_IJNSA_ILi8EEESG_EEENS5_IJSG_SB_EEEEEEEvNS4_8identityESZ_S19_vS1A_EENS_8epilogue10collective18CollectiveEpilogueINS1C_23Sm100TmaWarpSpecializedILi2ELi1ELi160ELb1ELb0EEEJSH_NS5_IJNSS_ISE_SB_EENSS_ISF_SB_EEEEESI_SJ_SI_SJ_NS1C_6fusion15FusionCallbacksIS1G_NS1K_17LinearCombinationISI_fSI_fLNS_15FloatRoundStyleE2EEESH_S1J_JEEENS4_5SM1004TMEM4LOAD26SM100_TMEM_LOAD_32dp32b32xESZ_S19_NS4_39AutoVectorizingCopyWithAssumedAlignmentILi128EEENS4_14SM90_TMA_STOREES19_S1V_S1V_EEEvvEEEEvNT_6ParamsE --------------------------
	.section	.text._ZN7cutlass13device_kernelINS_4gemm6kernel13GemmUniversalIN4cute5tupleIJiiiiEEENS1_10collective13CollectiveMmaINS1_35MainloopSm100TmaUmmaWarpSpecializedILi8ELi2ELi3ENS5_IJNS4_1CILi1EEESB_SB_EEEEENS5_IJNSA_ILi128EEENSA_ILi160EEENSA_ILi32EEEEEENS_10bfloat16_tENS5_IJlSB_lEEESI_SJ_NS4_8TiledMMAINS4_8MMA_AtomIJNS4_20SM100_MMA_F16BF16_SSISI_SI_fLi128ELi160ELNS4_4UMMA5MajorE0ELSO_0ELNSN_7ScaleInE0ELSP_0EEEEEENS4_6LayoutISC_NS5_IJNSA_ILi0EEEST_ST_EEEEENS5_IJNS4_10UnderscoreESW_SW_EEEEENS4_13SM90_TMA_LOADENS4_14ComposedLayoutINS4_7SwizzleILi2ELi4ELi3EEENS4_18smem_ptr_flag_bitsILi16EEENSS_INS5_IJNSA_ILi8EEESG_EEENS5_IJSG_SB_EEEEEEEvNS4_8identityESZ_S19_vS1A_EENS_8epilogue10collective18CollectiveEpilogueINS1C_23Sm100TmaWarpSpecializedILi2ELi1ELi160ELb1ELb0EEEJSH_NS5_IJNSS_ISE_SB_EENSS_ISF_SB_EEEEESI_SJ_SI_SJ_NS1C_6fusion15FusionCallbacksIS1G_NS1K_17LinearCombinationISI_fSI_fLNS_15FloatRoundStyleE2EEESH_S1J_JEEENS4_5SM1004TMEM4LOAD26SM100_TMEM_LOAD_32dp32b32xESZ_S19_NS4_39AutoVectorizingCopyWithAssumedAlignmentILi128EEENS4_14SM90_TMA_STOREES19_S1V_S1V_EEEvvEEEEvNT_6ParamsE,"ax",@progbits
	.align	128
.text._ZN7cutlass13device_kernelINS_4gemm6kernel13GemmUniversalIN4cute5tupleIJiiiiEEENS1_10collective13CollectiveMmaINS1_35MainloopSm100TmaUmmaWarpSpecializedILi8ELi2ELi3ENS5_IJNS4_1CILi1EEESB_SB_EEEEENS5_IJNSA_ILi128EEENSA_ILi160EEENSA_ILi32EEEEEENS_10bfloat16_tENS5_IJlSB_lEEESI_SJ_NS4_8TiledMMAINS4_8MMA_AtomIJNS4_20SM100_MMA_F16BF16_SSISI_SI_fLi128ELi160ELNS4_4UMMA5MajorE0ELSO_0ELNSN_7ScaleInE0ELSP_0EEEEEENS4_6LayoutISC_NS5_IJNSA_ILi0EEEST_ST_EEEEENS5_IJNS4_10UnderscoreESW_SW_EEEEENS4_13SM90_TMA_LOADENS4_14ComposedLayoutINS4_7SwizzleILi2ELi4ELi3EEENS4_18smem_ptr_flag_bitsILi16EEENSS_INS5_IJNSA_ILi8EEESG_EEENS5_IJSG_SB_EEEEEEEvNS4_8identityESZ_S19_vS1A_EENS_8epilogue10collective18CollectiveEpilogueINS1C_23Sm100TmaWarpSpecializedILi2ELi1ELi160ELb1ELb0EEEJSH_NS5_IJNSS_ISE_SB_EENSS_ISF_SB_EEEEESI_SJ_SI_SJ_NS1C_6fusion15FusionCallbacksIS1G_NS1K_17LinearCombinationISI_fSI_fLNS_15FloatRoundStyleE2EEESH_S1J_JEEENS4_5SM1004TMEM4LOAD26SM100_TMEM_LOAD_32dp32b32xESZ_S19_NS4_39AutoVectorizingCopyWithAssumedAlignmentILi128EEENS4_14SM90_TMA_STOREES19_S1V_S1V_EEEvvEEEEvNT_6ParamsE:
        .type           _ZN7cutlass13device_kernelINS_4gemm6kernel13GemmUniversalIN4cute5tupleIJiiiiEEENS1_10collective13CollectiveMmaINS1_35MainloopSm100TmaUmmaWarpSpecializedILi8ELi2ELi3ENS5_IJNS4_1CILi1EEESB_SB_EEEEENS5_IJNSA_ILi128EEENSA_ILi160EEENSA_ILi32EEEEEENS_10bfloat16_tENS5_IJlSB_lEEESI_SJ_NS4_8TiledMMAINS4_8MMA_AtomIJNS4_20SM100_MMA_F16BF16_SSISI_SI_fLi128ELi160ELNS4_4UMMA5MajorE0ELSO_0ELNSN_7ScaleInE0ELSP_0EEEEEENS4_6LayoutISC_NS5_IJNSA_ILi0EEEST_ST_EEEEENS5_IJNS4_10UnderscoreESW_SW_EEEEENS4_13SM90_TMA_LOADENS4_14ComposedLayoutINS4_7SwizzleILi2ELi4ELi3EEENS4_18smem_ptr_flag_bitsILi16EEENSS_INS5_IJNSA_ILi8EEESG_EEENS5_IJSG_SB_EEEEEEEvNS4_8identityESZ_S19_vS1A_EENS_8epilogue10collective18CollectiveEpilogueINS1C_23Sm100TmaWarpSpecializedILi2ELi1ELi160ELb1ELb0EEEJSH_NS5_IJNSS_ISE_SB_EENSS_ISF_SB_EEEEESI_SJ_SI_SJ_NS1C_6fusion15FusionCallbacksIS1G_NS1K_17LinearCombinationISI_fSI_fLNS_15FloatRoundStyleE2EEESH_S1J_JEEENS4_5SM1004TMEM4LOAD26SM100_TMEM_LOAD_32dp32b32xESZ_S19_NS4_39AutoVectorizingCopyWithAssumedAlignmentILi128EEENS4_14SM90_TMA_STOREES19_S1V_S1V_EEEvvEEEEvNT_6ParamsE,@function
        .size           _ZN7cutlass13device_kernelINS_4gemm6kernel13GemmUniversalIN4cute5tupleIJiiiiEEENS1_10collective13CollectiveMmaINS1_35MainloopSm100TmaUmmaWarpSpecializedILi8ELi2ELi3ENS5_IJNS4_1CILi1EEESB_SB_EEEEENS5_IJNSA_ILi128EEENSA_ILi160EEENSA_ILi32EEEEEENS_10bfloat16_tENS5_IJlSB_lEEESI_SJ_NS4_8TiledMMAINS4_8MMA_AtomIJNS4_20SM100_MMA_F16BF16_SSISI_SI_fLi128ELi160ELNS4_4UMMA5MajorE0ELSO_0ELNSN_7ScaleInE0ELSP_0EEEEEENS4_6LayoutISC_NS5_IJNSA_ILi0EEEST_ST_EEEEENS5_IJNS4_10UnderscoreESW_SW_EEEEENS4_13SM90_TMA_LOADENS4_14ComposedLayoutINS4_7SwizzleILi2ELi4ELi3EEENS4_18smem_ptr_flag_bitsILi16EEENSS_INS5_IJNSA_ILi8EEESG_EEENS5_IJSG_SB_EEEEEEEvNS4_8identityESZ_S19_vS1A_EENS_8epilogue10collective18CollectiveEpilogueINS1C_23Sm100TmaWarpSpecializedILi2ELi1ELi160ELb1ELb0EEEJSH_NS5_IJNSS_ISE_SB_EENSS_ISF_SB_EEEEESI_SJ_SI_SJ_NS1C_6fusion15FusionCallbacksIS1G_NS1K_17LinearCombinationISI_fSI_fLNS_15FloatRoundStyleE2EEESH_S1J_JEEENS4_5SM1004TMEM4LOAD26SM100_TMEM_LOAD_32dp32b32xESZ_S19_NS4_39AutoVectorizingCopyWithAssumedAlignmentILi128EEENS4_14SM90_TMA_STOREES19_S1V_S1V_EEEvvEEEEvNT_6ParamsE,(.L_x_151 - _ZN7cutlass13device_kernelINS_4gemm6kernel13GemmUniversalIN4cute5tupleIJiiiiEEENS1_10collective13CollectiveMmaINS1_35MainloopSm100TmaUmmaWarpSpecializedILi8ELi2ELi3ENS5_IJNS4_1CILi1EEESB_SB_EEEEENS5_IJNSA_ILi128EEENSA_ILi160EEENSA_ILi32EEEEEENS_10bfloat16_tENS5_IJlSB_lEEESI_SJ_NS4_8TiledMMAINS4_8MMA_AtomIJNS4_20SM100_MMA_F16BF16_SSISI_SI_fLi128ELi160ELNS4_4UMMA5MajorE0ELSO_0ELNSN_7ScaleInE0ELSP_0EEEEEENS4_6LayoutISC_NS5_IJNSA_ILi0EEEST_ST_EEEEENS5_IJNS4_10UnderscoreESW_SW_EEEEENS4_13SM90_TMA_LOADENS4_14ComposedLayoutINS4_7SwizzleILi2ELi4ELi3EEENS4_18smem_ptr_flag_bitsILi16EEENSS_INS5_IJNSA_ILi8EEESG_EEENS5_IJSG_SB_EEEEEEEvNS4_8identityESZ_S19_vS1A_EENS_8epilogue10collective18CollectiveEpilogueINS1C_23Sm100TmaWarpSpecializedILi2ELi1ELi160ELb1ELb0EEEJSH_NS5_IJNSS_ISE_SB_EENSS_ISF_SB_EEEEESI_SJ_SI_SJ_NS1C_6fusion15FusionCallbacksIS1G_NS1K_17LinearCombinationISI_fSI_fLNS_15FloatRoundStyleE2EEESH_S1J_JEEENS4_5SM1004TMEM4LOAD26SM100_TMEM_LOAD_32dp32b32xESZ_S19_NS4_39AutoVectorizingCopyWithAssumedAlignmentILi128EEENS4_14SM90_TMA_STOREES19_S1V_S1V_EEEvvEEEEvNT_6ParamsE)
        .other          _ZN7cutlass13device_kernelINS_4gemm6kernel13GemmUniversalIN4cute5tupleIJiiiiEEENS1_10collective13CollectiveMmaINS1_35MainloopSm100TmaUmmaWarpSpecializedILi8ELi2ELi3ENS5_IJNS4_1CILi1EEESB_SB_EEEEENS5_IJNSA_ILi128EEENSA_ILi160EEENSA_ILi32EEEEEENS_10bfloat16_tENS5_IJlSB_lEEESI_SJ_NS4_8TiledMMAINS4_8MMA_AtomIJNS4_20SM100_MMA_F16BF16_SSISI_SI_fLi128ELi160ELNS4_4UMMA5MajorE0ELSO_0ELNSN_7ScaleInE0ELSP_0EEEEEENS4_6LayoutISC_NS5_IJNSA_ILi0EEEST_ST_EEEEENS5_IJNS4_10UnderscoreESW_SW_EEEEENS4_13SM90_TMA_LOADENS4_14ComposedLayoutINS4_7SwizzleILi2ELi4ELi3EEENS4_18smem_ptr_flag_bitsILi16EEENSS_INS5_IJNSA_ILi8EEESG_EEENS5_IJSG_SB_EEEEEEEvNS4_8identityESZ_S19_vS1A_EENS_8epilogue10collective18CollectiveEpilogueINS1C_23Sm100TmaWarpSpecializedILi2ELi1ELi160ELb1ELb0EEEJSH_NS5_IJNSS_ISE_SB_EENSS_ISF_SB_EEEEESI_SJ_SI_SJ_NS1C_6fusion15FusionCallbacksIS1G_NS1K_17LinearCombinationISI_fSI_fLNS_15FloatRoundStyleE2EEESH_S1J_JEEENS4_5SM1004TMEM4LOAD26SM100_TMEM_LOAD_32dp32b32xESZ_S19_NS4_39AutoVectorizingCopyWithAssumedAlignmentILi128EEENS4_14SM90_TMA_STOREES19_S1V_S1V_EEEvvEEEEvNT_6ParamsE,@"STO_CUDA_ENTRY STV_DEFAULT"
_ZN7cutlass13device_kernelINS_4gemm6kernel13GemmUniversalIN4cute5tupleIJiiiiEEENS1_10collective13CollectiveMmaINS1_35MainloopSm100TmaUmmaWarpSpecializedILi8ELi2ELi3ENS5_IJNS4_1CILi1EEESB_SB_EEEEENS5_IJNSA_ILi128EEENSA_ILi160EEENSA_ILi32EEEEEENS_10bfloat16_tENS5_IJlSB_lEEESI_SJ_NS4_8TiledMMAINS4_8MMA_AtomIJNS4_20SM100_MMA_F16BF16_SSISI_SI_fLi128ELi160ELNS4_4UMMA5MajorE0ELSO_0ELNSN_7ScaleInE0ELSP_0EEEEEENS4_6LayoutISC_NS5_IJNSA_ILi0EEEST_ST_EEEEENS5_IJNS4_10UnderscoreESW_SW_EEEEENS4_13SM90_TMA_LOADENS4_14ComposedLayoutINS4_7SwizzleILi2ELi4ELi3EEENS4_18smem_ptr_flag_bitsILi16EEENSS_INS5_IJNSA_ILi8EEESG_EEENS5_IJSG_SB_EEEEEEEvNS4_8identityESZ_S19_vS1A_EENS_8epilogue10collective18CollectiveEpilogueINS1C_23Sm100TmaWarpSpecializedILi2ELi1ELi160ELb1ELb0EEEJSH_NS5_IJNSS_ISE_SB_EENSS_ISF_SB_EEEEESI_SJ_SI_SJ_NS1C_6fusion15FusionCallbacksIS1G_NS1K_17LinearCombinationISI_fSI_fLNS_15FloatRoundStyleE2EEESH_S1J_JEEENS4_5SM1004TMEM4LOAD26SM100_TMEM_LOAD_32dp32b32xESZ_S19_NS4_39AutoVectorizingCopyWithAssumedAlignmentILi128EEENS4_14SM90_TMA_STOREES19_S1V_S1V_EEEvvEEEEvNT_6ParamsE:
[----:B------:R-:W1:Y:S01]  /*0000*/  LDC R1, c[0x0][0x37c] ;  /* 0x0000df00ff017b82 */ /* 0x000e620000000800 */
[----:B------:R-:W2:Y:S01]  /*0010*/  S2R R6, SR_TID.X ;  /* 0x0000000000067919 */ /* 0x000ea20000002100 */
[----:B------:R-:W3:Y:S01]  /*0020*/  LDCU.64 UR8, c[0x0][0x890] ;  /* 0x00011200ff0877ac */ /* 0x000ee20008000a00 */
[----:B-1----:R-:W-:Y:S01]  /*0030*/  VIADD R1, R1, 0xffffffb0 ;  /* 0xffffffb001017836 */ /* 0x002fe20000000000 */
[----:B------:R-:W-:Y:S01]  /*0040*/  ELECT P3, URZ, PT ;  /* 0x0000000000ff782f */ /* 0x000fe20003860000 */
[----:B---3--:R-:W-:-:S04]  /*0050*/  UISETP.NE.U32.AND UP0, UPT, UR8, URZ, UPT ;  /* 0x000000ff0800728c */ /* 0x008fc8000bf05070 */
[----:B------:R-:W-:Y:S01]  /*0060*/  UISETP.NE.AND.EX UP0, UPT, UR9, URZ, UPT, UP0 ;  /* 0x000000ff0900728c */ /* 0x000fe2000bf05300 */
[----:B--2---:R-:W-:-:S05]  /*0070*/  SHF.R.U32.HI R2, RZ, 0x5, R6 ;  /* 0x00000005ff027819 */ /* 0x004fca0000011606 */
[----:B------:R-:W1:Y:S02]  /*0080*/  SHFL.IDX PT, R0, R2, RZ, 0x1f ;  /* 0x00001fff02007589 */ /* 0x000e6400000e0000 */
[----:B-1----:R-:W-:Y:S02]  /*0090*/  R2UR UR18, R0 ;  /* 0x00000000001272ca */ /* 0x002fe400000e0000 */
[----:B------:R-:W-:-:S05]  /*00a0*/  PRMT R0, RZ, 0x7610, R0 ;  /* 0x00007610ff007816 */ /* 0x000fca0000000000 */
[----:B------:R1:W-:Y:S01]  /*00b0*/  STL.S16 [R1+0x44], R0 ;  /* 0x0000440001007387 */ /* 0x0003e20000100600 */
[----:B------:R-:W-:Y:S07]  /*00c0*/  BRA.U UP0, `(.L_x_0) ;  /* 0x0000000100387547 */ /* 0x000fee000b800000 */
[----:B------:R-:W2:Y:S02]  /*00d0*/  LDCU.64 UR4, c[0x0][0x888] ;  /* 0x00011100ff0477ac */ /* 0x000ea40008000a00 */
[----:B--2---:R-:W-:-:S04]  /*00e0*/  UISETP.NE.U32.AND UP0, UPT, UR4, URZ, UPT ;  /* 0x000000ff0400728c */ /* 0x004fc8000bf05070 */
[----:B------:R-:W-:-:S09]  /*00f0*/  UISETP.NE.AND.EX UP0, UPT, UR5, URZ, UPT, UP0 ;  /* 0x000000ff0500728c */ /* 0x000fd2000bf05300 */
[----:B------:R-:W-:Y:S05]  /*0100*/  BRA.U !UP0, `(.L_x_1) ;  /* 0x0000000108187547 */ /* 0x000fea000b800000 */
[----:B------:R-:W2:Y:S01]  /*0110*/  LDC.64 R4, c[0x0][0x888] ;  /* 0x00022200ff047b82 */ /* 0x000ea20000000a00 */
[----:B------:R-:W2:Y:S02]  /*0120*/  LDCU.64 UR4, c[0x0][0x358] ;  /* 0x00006b00ff0477ac */ /* 0x000ea40008000a00 */
[----:B--2---:R2:W5:Y:S01]  /*0130*/  LDG.E R157, desc[UR4][R4.64] ;  /* 0x00000004049d7981 */ /* 0x004562000c1e1900 */
[----:B-1----:R-:W-:-:S05]  /*0140*/  HFMA2 R0, -RZ, RZ, 0, 5.9604644775390625e-08 ;  /* 0x00000001ff007431 */ /* 0x002fca00000001ff */
[----:B------:R2:W-:Y:S01]  /*0150*/  STL.S16 [R1+0x44], R0 ;  /* 0x0000440001007387 */ /* 0x0005e20000100600 */
[----:B------:R-:W-:Y:S05]  /*0160*/  BRA `(.L_x_0) ;  /* 0x0000000000107947 */ /* 0x000fea0003800000 */
.L_x_1:
[----:B-1----:R-:W-:Y:S01]  /*0170*/  HFMA2 R0, -RZ, RZ, 0, 5.9604644775390625e-08 ;  /* 0x00000001ff007431 */ /* 0x002fe200000001ff */
[----:B------:R-:W1:Y:S04]  /*0180*/  LDCU UR4, c[0x0][0x880] ;  /* 0x00011000ff0477ac */ /* 0x000e680008000800 */
[----:B------:R3:W-:Y:S01]  /*0190*/  STL.S16 [R1+0x44], R0 ;  /* 0x0000440001007387 */ /* 0x0007e20000100600 */
[----:B-1----:R-:W-:-:S07]  /*01a0*/  MOV R157, UR4 ;  /* 0x00000004009d7c02 */ /* 0x002fce0008000f00 */
.L_x_0:
[----:B------:R-:W4:Y:S02]  /*01b0*/  LDCU.64 UR4, c[0x0][0x8b0] ;  /* 0x00011600ff0477ac */ /* 0x000f240008000a00 */
[----:B----4-:R-:W-:-:S04]  /*01c0*/  UISETP.NE.U32.AND UP0, UPT, UR4, URZ, UPT ;  /* 0x000000ff0400728c */ /* 0x010fc8000bf05070 */
[----:B------:R-:W-:-:S09]  /*01d0*/  UISETP.NE.AND.EX UP0, UPT, UR5, URZ, UPT, UP0 ;  /* 0x000000ff0500728c */ /* 0x000fd2000bf05300 */
[----:B------:R-:W-:Y:S05]  /*01e0*/  BRA.U UP0, `(.L_x_2) ;  /* 0x0000000100287547 */ /* 0x000fea000b800000 */
[----:B------:R-:W4:Y:S02]  /*01f0*/  LDCU.64 UR4, c[0x0][0x8a8] ;  /* 0x00011500ff0477ac */ /* 0x000f240008000a00 */
[----:B----4-:R-:W-:-:S04]  /*0200*/  UISETP.NE.U32.AND UP0, UPT, UR4, URZ, UPT ;  /* 0x000000ff0400728c */ /* 0x010fc8000bf05070 */
[----:B------:R-:W-:-:S09]  /*0210*/  UISETP.NE.AND.EX UP0, UPT, UR5, URZ, UPT, UP0 ;  /* 0x000000ff0500728c */ /* 0x000fd2000bf05300 */
[----:B------:R-:W-:Y:S05]  /*0220*/  BRA.U !UP0, `(.L_x_3) ;  /* 0x0000000108107547 */ /* 0x000fea000b800000 */
[----:B--2---:R-:W2:Y:S01]  /*0230*/  LDC.64 R4, c[0x0][0x8a8] ;  /* 0x00022a00ff047b82 */ /* 0x004ea20000000a00 */
[----:B------:R-:W2:Y:S02]  /*0240*/  LDCU.64 UR4, c[0x0][0x358] ;  /* 0x00006b00ff0477ac */ /* 0x000ea40008000a00 */
[----:B--2---:R4:W5:Y:S01]  /*0250*/  LDG.E R155, desc[UR4][R4.64] ;  /* 0x00000004049b7981 */ /* 0x004962000c1e1900 */
[----:B------:R-:W-:Y:S05]  /*0260*/  BRA `(.L_x_2) ;  /* 0x0000000000087947 */ /* 0x000fea0003800000 */
.L_x_3:
[----:B------:R-:W4:Y:S02]  /*0270*/  LDCU UR4, c[0x0][0x8a0] ;  /* 0x00011400ff0477ac */ /* 0x000f240008000800 */
[----:B----4-:R-:W-:Y:S02]  /*0280*/  MOV R155, UR4 ;  /* 0x00000004009b7c02 */ /* 0x010fe40008000f00 */
.L_x_2:
[----:B--2-4-:R-:W-:Y:S01]  /*0290*/  IMAD.U32 R4, RZ, RZ, UR18 ;  /* 0x00000012ff047e24 */ /* 0x014fe2000f8e00ff */
[----:B------:R-:W-:Y:S04]  /*02a0*/  BSSY.RECONVERGENT B0, `(.L_x_4) ;  /* 0x000000c000007945 */ /* 0x000fe80003800200 */
[C---:B------:R-:W-:Y:S02]  /*02b0*/  ISETP.NE.OR P1, PT, R4.reuse, 0x1, !P3 ;  /* 0x000000010400780c */ /* 0x040fe40005f25670 */
[----:B------:R-:W-:-:S11]  /*02c0*/  ISETP.NE.OR P0, PT, R4, 0x3, !P3 ;  /* 0x000000030400780c */ /* 0x000fd60005f05670 */
[----:B------:R-:W-:Y:S05]  /*02d0*/  @P1 BRA `(.L_x_5) ;  /* 0x0000000000201947 */ /* 0x000fea0003800000 */
[----:B------:R-:W2:Y:S02]  /*02e0*/  LDCU.64 UR4, c[0x0][0x348] ;  /* 0x00006900ff0477ac */ /* 0x000ea40008000a00 */
[----:B--2---:R-:W-:Y:S02]  /*02f0*/  UIADD3 UR6, UP1, UPT, UR4, 0x80, URZ ;  /* 0x0000008004067890 */ /* 0x004fe4000ff3e0ff */
[----:B------:R-:W-:Y:S02]  /*0300*/  UIADD3 UR4, UP0, UPT, UR4, 0x180, URZ ;  /* 0x0000018004047890 */ /* 0x000fe4000ff1e0ff */
[----:B------:R-:W-:Y:S02]  /*0310*/  UIADD3.X UR7, UPT, UPT, URZ, UR5, URZ, UP1, !UPT ;  /* 0x00000005ff077290 */ /* 0x000fe40008ffe4ff */
[----:B------:R-:W-:-:S07]  /*0320*/  UIADD3.X UR5, UPT, UPT, URZ, UR5, URZ, UP0, !UPT ;  /* 0x00000005ff057290 */ /* 0x000fce00087fe4ff */
[----:B------:R2:W-:Y:S02]  /*0330*/  UTMACCTL.PF [UR6] ;  /* 0x00000000060079b9 */ /* 0x0005e40008040000 */
[----:B------:R2:W-:Y:S02]  /*0340*/  UTMACCTL.PF [UR4] ;  /* 0x00000000040079b9 */ /* 0x0005e40008040000 */
[----:B--2---:R-:W-:Y:S01]  /*0350*/  NOP ;  /* 0x0000000000007918 */ /* 0x004fe20000000000 */
.L_x_5:
[----:B------:R-:W-:Y:S05]  /*0360*/  BSYNC.RECONVERGENT B0 ;  /* 0x0000000000007941 */ /* 0x000fea0003800200 */
.L_x_4:
[----:B------:R-:W-:Y:S04]  /*0370*/  BSSY.RECONVERGENT B0, `(.L_x_6) ;  /* 0x000000a000007945 */ /* 0x000fe80003800200 */
        /* <DEDUP_REMOVED lines=9> */
.L_x_7:
[----:B------:R-:W-:Y:S05]  /*0410*/  BSYNC.RECONVERGENT B0 ;  /* 0x0000000000007941 */ /* 0x000fea0003800200 */
.L_x_6:
[----:B------:R-:W2:Y:S01]  /*0420*/  LDCU.64 UR4, c[0x0][0x888] ;  /* 0x00011100ff0477ac */ /* 0x000ea20008000a00 */
[----:B------:R-:W-:Y:S02]  /*0430*/  UISETP.EQ.U32.AND UP1, UPT, UR8, URZ, UPT ;  /* 0x000000ff0800728c */ /* 0x000fe4000bf22070 */
[----:B------:R-:W-:Y:S02]  /*0440*/  UPLOP3.LUT UP3, UPT, UPT, UPT, UPT, 0x80, 0x8 ;  /* 0x000000000008789c */ /* 0x000fe40003f6f070 */
[----:B--2---:R-:W-:-:S04]  /*0450*/  UISETP.NE.U32.AND UP0, UPT, UR4, URZ, UPT ;  /* 0x000000ff0400728c */ /* 0x004fc8000bf05070 */
[----:B------:R-:W-:-:S04]  /*0460*/  UISETP.NE.AND.EX UP2, UPT, UR5, URZ, UPT, UP0 ;  /* 0x000000ff0500728c */ /* 0x000fc8000bf45300 */
[----:B------:R-:W-:-:S04]  /*0470*/  UISETP.EQ.OR.EX UP4, UPT, UR9, URZ, !UP2, UP1 ;  /* 0x000000ff0900728c */ /* 0x000fc8000d782710 */
[----:B------:R-:W-:-:S06]  /*0480*/  UP2UR UR4, UPR, URZ, 0x10 ;  /* 0x00000010ff047883 */ /* 0x000fcc0008000000 */
[----:B-1-3--:R-:W-:-:S05]  /*0490*/  MOV R0, UR4 ;  /* 0x0000000400007c02 */ /* 0x00afca0008000f00 */
[----:B------:R1:W-:Y:S01]  /*04a0*/  STL [R1+0x4c], R0 ;  /* 0x00004c0001007387 */ /* 0x0003e20000100800 */
[----:B------:R-:W-:Y:S05]  /*04b0*/  BRA.U !UP4, `(.L_x_8) ;  /* 0x000000010c207547 */ /* 0x000fea000b800000 */
[----:B------:R-:W-:Y:S01]  /*04c0*/  UISETP.NE.U32.AND UP1, UPT, UR8, URZ, UPT ;  /* 0x000000ff0800728c */ /* 0x000fe2000bf25070 */
[----:B-----5:R-:W-:Y:S01]  /*04d0*/  FSETP.NEU.AND P0, PT, R157, RZ, PT ;  /* 0x000000ff9d00720b */ /* 0x020fe20003f0d000 */
[----:B------:R-:W-:Y:S02]  /*04e0*/  USEL UR4, URZ, 0xffffffff, UP2 ;  /* 0xffffffffff047887 */ /* 0x000fe40009000000 */
[----:B------:R-:W-:-:S10]  /*04f0*/  UISETP.NE.AND.EX UP1, UPT, UR9, URZ, UPT, UP1 ;  /* 0x000000ff0900728c */ /* 0x000fd4000bf25310 */
[----:B------:R-:W-:Y:S01]  /*0500*/  VOTEU.ANY UP0, P0 ;  /* 0x0000000000ff7886 */ /* 0x000fe20000000100 */
[----:B------:R-:W-:-:S04]  /*0510*/  @!UP1 USEL UR4, URZ, 0xffffffff, UP0 ;  /* 0xffffffffff049887 */ /* 0x000fc80008000000 */
[----:B------:R-:W-:-:S04]  /*0520*/  ULOP3.LUT UR4, UR4, 0x1, URZ, 0xc0, !UPT ;  /* 0x0000000104047892 */ /* 0x000fc8000f8ec0ff */
[----:B------:R-:W-:-:S11]  /*0530*/  UISETP.NE.U32.AND UP3, UPT, UR4, 0x1, UPT ;  /* 0x000000010400788c */ /* 0x000fd6000bf65070 */
.L_x_8:
[----:B-1----:R-:W1:Y:S01]  /*0540*/  SHFL.IDX PT, R0, R2, RZ, 0x1f ;  /* 0x00001fff02007589 */ /* 0x002e6200000e0000 */
[----:B------:R-:W-:-:S04]  /*0550*/  UISETP.NE.AND UP0, UPT, UR18, 0x2, UPT ;  /* 0x000000021200788c */ /* 0x000fc8000bf05270 */
[----:B------:R-:W-:Y:S01]  /*0560*/  USEL UR53, URZ, 0x1, UP0 ;  /* 0x00000001ff357887 */ /* 0x000fe20008000000 */
[----:B-1----:R-:W-:-:S13]  /*0570*/  ISETP.NE.AND P0, PT, R0, RZ, PT ;  /* 0x000000ff0000720c */ /* 0x002fda0003f05270 */
[----:B------:R-:W-:Y:S05]  /*0580*/  @P0 BRA `(.L_x_9) ;  /* 0x0000000000680947 */ /* 0x000fea0003800000 */
[----:B------:R-:W1:Y:S01]  /*0590*/  S2UR UR4, SR_CgaCtaId ;  /* 0x00000000000479c3 */ /* 0x000e620000008800 */
[----:B------:R-:W-:Y:S01]  /*05a0*/  UMOV UR5, 0x400 ;  /* 0x0000040000057882 */ /* 0x000fe20000000000 */
[----:B------:R-:W-:Y:S01]  /*05b0*/  UMOV UR6, 0x1 ;  /* 0x0000000100067882 */ /* 0x000fe20000000000 */
[----:B------:R-:W-:Y:S01]  /*05c0*/  ELECT P0, URZ, PT ;  /* 0x0000000000ff782f */ /* 0x000fe20003800000 */
[----:B------:R-:W-:-:S04]  /*05d0*/  UIADD3 UR6, UPT, UPT, -UR6, 0x100000, URZ ;  /* 0x0010000006067890 */ /* 0x000fc8000fffe1ff */
[----:B------:R-:W-:Y:S02]  /*05e0*/  USHF.L.U32 UR7, UR6, 0xb, URZ ;  /* 0x0000000b06077899 */ /* 0x000fe400080006ff */
[----:B------:R-:W-:Y:S02]  /*05f0*/  USHF.L.U32 UR6, UR6, 0x1, URZ ;  /* 0x0000000106067899 */ /* 0x000fe400080006ff */
[----:B-1----:R-:W-:Y:S01]  /*0600*/  ULEA UR4, UR4, UR5, 0x18 ;  /* 0x0000000504047291 */ /* 0x002fe2000f8ec0ff */
[----:B------:R-:W1:Y:S11]  /*0610*/  FENCE.VIEW.ASYNC.S ;  /* 0x00000000000073c6 */ /* 0x000e760000000000 */
[----:B-1----:R1:W2:Y:S01]  /*0620*/  SYNCS.EXCH.64 URZ, [UR4], UR6 ;  /* 0x0000000604ff75b2 */ /* 0x0022a20008000100 */
[----:B------:R1:W3:Y:S01]  /*0630*/  SYNCS.EXCH.64 URZ, [UR4+0x40], UR6 ;  /* 0x0000400604ff75b2 */ /* 0x0002e20008000100 */
[----:B------:R1:W4:Y:S01]  /*0640*/  SYNCS.EXCH.64 URZ, [UR4+0x8], UR6 ;  /* 0x0000080604ff75b2 */ /* 0x0003220008000100 */
[----:B------:R1:W1:Y:S01]  /*0650*/  SYNCS.EXCH.64 URZ, [UR4+0x48], UR6 ;  /* 0x0000480604ff75b2 */ /* 0x0002620008000100 */
        /* <DEDUP_REMOVED lines=12> */
[----:B------:R-:W-:Y:S01]  /*0720*/  NOP ;  /* 0x0000000000007918 */ /* 0x000fe20000000000 */
.L_x_9:
[----:B------:R-:W2:Y:S01]  /*0730*/  SHFL.IDX PT, R0, R2, RZ, 0x1f ;  /* 0x00001fff02007589 */ /* 0x000ea200000e0000 */
[----:B------:R-:W-:Y:S01]  /*0740*/  NOP ;  /* 0x0000000000007918 */ /* 0x000fe20000000000 */
[----:B--2---:R-:W-:-:S13]  /*0750*/  ISETP.NE.AND P0, PT, R0, 0x1, PT ;  /* 0x000000010000780c */ /* 0x004fda0003f05270 */
[----:B------:R-:W-:Y:S05]  /*0760*/  @P0 BRA `(.L_x_10) ;  /* 0x0000000000480947 */ /* 0x000fea0003800000 */
[----:B-1----:R-:W1:Y:S01]  /*0770*/  S2UR UR4, SR_CgaCtaId ;  /* 0x00000000000479c3 */ /* 0x002e620000008800 */
[----:B------:R-:W-:Y:S01]  /*0780*/  UMOV UR5, 0x400 ;  /* 0x0000040000057882 */ /* 0x000fe20000000000 */
[----:B------:R-:W-:Y:S01]  /*0790*/  UMOV UR8, 0x20 ;  /* 0x0000002000087882 */ /* 0x000fe20000000000 */
[----:B------:R-:W-:Y:S01]  /*07a0*/  UMOV UR6, 0x80 ;  /* 0x0000008000067882 */ /* 0x000fe20000000000 */
[----:B------:R-:W-:-:S04]  /*07b0*/  UIADD3 UR8, UPT, UPT, -UR8, 0x100000, URZ ;  /* 0x0010000008087890 */ /* 0x000fc8000fffe1ff */
[----:B------:R-:W-:Y:S02]  /*07c0*/  USHF.L.U32 UR9, UR8, 0xb, URZ ;  /* 0x0000000b08097899 */ /* 0x000fe400080006ff */
[----:B------:R-:W-:Y:S02]  /*07d0*/  USHF.L.U32 UR8, UR8, 0x1, URZ ;  /* 0x0000000108087899 */ /* 0x000fe400080006ff */
[----:B------:R-:W-:-:S04]  /*07e0*/  UIADD3 UR6, UPT, UPT, -UR6, 0x100000, URZ ;  /* 0x0010000006067890 */ /* 0x000fc8000fffe1ff */
[----:B------:R-:W-:Y:S02]  /*07f0*/  USHF.L.U32 UR7, UR6, 0xb, URZ ;  /* 0x0000000b06077899 */ /* 0x000fe400080006ff */
[----:B------:R-:W-:Y:S01]  /*0800*/  USHF.L.U32 UR6, UR6, 0x1, URZ ;  /* 0x0000000106067899 */ /* 0x000fe200080006ff */
[----:B------:R-:W-:Y:S01]  /*0810*/  ELECT P0, URZ, PT ;  /* 0x0000000000ff782f */ /* 0x000fe20003800000 */
[----:B-1----:R-:W-:Y:S01]  /*0820*/  ULEA UR4, UR4, UR5, 0x18 ;  /* 0x0000000504047291 */ /* 0x002fe2000f8ec0ff */
[----:B------:R-:W1:Y:S11]  /*0830*/  FENCE.VIEW.ASYNC.S ;  /* 0x00000000000073c6 */ /* 0x000e760000000000 */
[----:B-1----:R2:W1:Y:S01]  /*0840*/  SYNCS.EXCH.64 URZ, [UR4+0x80], UR8 ;  /* 0x0000800804ff75b2 */ /* 0x0024620008000100 */
[----:B------:R2:W1:Y:S01]  /*0850*/  SYNCS.EXCH.64 URZ, [UR4+0x90], UR6 ;  /* 0x0000900604ff75b2 */ /* 0x0004620008000100 */
[----:B------:R2:W1:Y:S01]  /*0860*/  SYNCS.EXCH.64 URZ, [UR4+0x88], UR8 ;  /* 0x0000880804ff75b2 */ /* 0x0004620008000100 */
[----:B------:R2:W1:Y:S02]  /*0870*/  SYNCS.EXCH.64 URZ, [UR4+0x98], UR6 ;  /* 0x0000980604ff75b2 */ /* 0x0004640008000100 */
[----:B--2---:R-:W-:Y:S01]  /*0880*/  NOP ;  /* 0x0000000000007918 */ /* 0x004fe20000000000 */
.L_x_10:
[----:B------:R-:W2:Y:S01]  /*0890*/  SHFL.IDX PT, R0, R2, RZ, 0x1f ;  /* 0x00001fff02007589 */ /* 0x000ea200000e0000 */
[----:B------:R-:W-:Y:S01]  /*08a0*/  NOP ;  /* 0x0000000000007918 */ /* 0x000fe20000000000 */
[----:B--2---:R-:W-:-:S13]  /*08b0*/  ISETP.NE.AND P0, PT, R0, 0x3, PT ;  /* 0x000000030000780c */ /* 0x004fda0003f05270 */
[----:B------:R-:W-:Y:S05]  /*08c0*/  @P0 BRA `(.L_x_11) ;  /* 0x0000000000300947 */ /* 0x000fea0003800000 */
[----:B-1----:R-:W1:Y:S01]  /*08d0*/  S2UR UR6, SR_CgaCtaId ;  /* 0x00000000000679c3 */ /* 0x002e620000008800 */
[----:B------:R-:W-:Y:S01]  /*08e0*/  UMOV UR4, 0x400 ;  /* 0x0000040000047882 */ /* 0x000fe20000000000 */
[----:B------:R-:W-:Y:S01]  /*08f0*/  UMOV UR5, 0x20 ;  /* 0x0000002000057882 */ /* 0x000fe20000000000 */
[----:B------:R-:W-:Y:S01]  /*0900*/  ELECT P0, URZ, PT ;  /* 0x0000000000ff782f */ /* 0x000fe20003800000 */
[----:B-1----:R-:W-:Y:S02]  /*0910*/  ULEA UR6, UR6, UR4, 0x18 ;  /* 0x0000000406067291 */ /* 0x002fe4000f8ec0ff */
[----:B------:R-:W-:-:S04]  /*0920*/  UIADD3 UR4, UPT, UPT, -UR5, 0x100000, URZ ;  /* 0x0010000005047890 */ /* 0x000fc8000fffe1ff */
[----:B------:R-:W-:Y:S02]  /*0930*/  USHF.L.U32 UR5, UR4, 0xb, URZ ;  /* 0x0000000b04057899 */ /* 0x000fe400080006ff */
[----:B------:R-:W-:Y:S01]  /*0940*/  USHF.L.U32 UR4, UR4, 0x1, URZ ;  /* 0x0000000104047899 */ /* 0x000fe200080006ff */
[----:B------:R-:W1:Y:S11]  /*0950*/  FENCE.VIEW.ASYNC.S ;  /* 0x00000000000073c6 */ /* 0x000e760000000000 */
[----:B-1----:R2:W1:Y:S01]  /*0960*/  SYNCS.EXCH.64 URZ, [UR6+0xa0], UR4 ;  /* 0x0000a00406ff75b2 */ /* 0x0024620008000100 */
[----:B------:R2:W1:Y:S02]  /*0970*/  SYNCS.EXCH.64 URZ, [UR6+0xa8], UR4 ;  /* 0x0000a80406ff75b2 */ /* 0x0004640008000100 */
[----:B--2---:R-:W-:Y:S01]  /*0980*/  NOP ;  /* 0x0000000000007918 */ /* 0x004fe20000000000 */
.L_x_11:
[----:B------:R-:W2:Y:S01]  /*0990*/  SHFL.IDX PT, R0, R2, RZ, 0x1f ;  /* 0x00001fff02007589 */ /* 0x000ea200000e0000 */
[----:B------:R-:W-:Y:S01]  /*09a0*/  NOP ;  /* 0x0000000000007918 */ /* 0x000fe20000000000 */
[----:B--2---:R-:W-:-:S13]  /*09b0*/  ISETP.NE.AND P0, PT, R0, 0x4, PT ;  /* 0x000000040000780c */ /* 0x004fda0003f05270 */
[----:B------:R-:W-:Y:S05]  /*09c0*/  @P0 BRA `(.L_x_12) ;  /* 0x00000000004c0947 */ /* 0x000fea0003800000 */
[----:B-1----:R-:W1:Y:S01]  /*09d0*/  S2UR UR6, SR_CgaCtaId ;  /* 0x00000000000679c3 */ /* 0x002e620000008800 */
[----:B------:R-:W-:Y:S01]  /*09e0*/  UMOV UR4, 0x100 ;  /* 0x0000010000047882 */ /* 0x000fe20000000000 */
[----:B------:R-:W-:Y:S01]  /*09f0*/  UMOV UR5, 0x400 ;  /* 0x0000040000057882 */ /* 0x000fe20000000000 */
[----:B------:R-:W-:Y:S01]  /*0a00*/  USEL UR4, UR4, 0xe0, UP3 ;  /* 0x000000e004047887 */ /* 0x000fe20009800000 */
[----:B------:R-:W-:Y:S01]  /*0a10*/  UMOV UR8, 0x1 ;  /* 0x0000000100087882 */ /* 0x000fe20000000000 */
[----:B------:R-:W-:Y:S01]  /*0a20*/  ELECT P0, URZ, PT ;  /* 0x0000000000ff782f */ /* 0x000fe20003800000 */
[----:B------:R-:W-:-:S04]  /*0a30*/  UIADD3 UR8, UPT, UPT, -UR8, 0x100000, URZ ;  /* 0x0010000008087890 */ /* 0x000fc8000fffe1ff */
[----:B------:R-:W-:Y:S02]  /*0a40*/  USHF.L.U32 UR9, UR8, 0xb, URZ ;  /* 0x0000000b08097899 */ /* 0x000fe400080006ff */
[----:B------:R-:W-:Y:S02]  /*0a50*/  USHF.L.U32 UR8, UR8, 0x1, URZ ;  /* 0x0000000108087899 */ /* 0x000fe400080006ff */
[----:B-1----:R-:W-:Y:S02]  /*0a60*/  ULEA UR6, UR6, UR5, 0x18 ;  /* 0x0000000506067291 */ /* 0x002fe4000f8ec0ff */
[----:B------:R-:W-:-:S04]  /*0a70*/  UIADD3 UR4, UPT, UPT, -UR4, 0x100000, URZ ;  /* 0x0010000004047890 */ /* 0x000fc8000fffe1ff */
[----:B------:R-:W-:Y:S02]  /*0a80*/  USHF.L.U32 UR5, UR4, 0xb, URZ ;  /* 0x0000000b04057899 */ /* 0x000fe400080006ff */
[----:B------:R-:W-:Y:S01]  /*0a90*/  USHF.L.U32 UR4, UR4, 0x1, URZ ;  /* 0x0000000104047899 */ /* 0x000fe200080006ff */
[----:B------:R-:W1:Y:S03]  /*0aa0*/  FENCE.VIEW.ASYNC.S ;  /* 0x00000000000073c6 */ /* 0x000e660000000000 */
[----:B-1----:R2:W1:Y:S08]  /*0ab0*/  SYNCS.EXCH.64 URZ, [UR6+0xb0], UR8 ;  /* 0x0000b00806ff75b2 */ /* 0x0024700008000100 */
[----:B------:R2:W1:Y:S01]  /*0ac0*/  SYNCS.EXCH.64 URZ, [UR6+0xc0], UR4 ;  /* 0x0000c00406ff75b2 */ /* 0x0004620008000100 */
[----:B------:R2:W1:Y:S01]  /*0ad0*/  SYNCS.EXCH.64 URZ, [UR6+0xb8], UR8 ;  /* 0x0000b80806ff75b2 */ /* 0x0004620008000100 */
[----:B------:R2:W1:Y:S02]  /*0ae0*/  SYNCS.EXCH.64 URZ, [UR6+0xc8], UR4 ;  /* 0x0000c80406ff75b2 */ /* 0x0004640008000100 */
[----:B--2---:R-:W-:Y:S01]  /*0af0*/  NOP ;  /* 0x0000000000007918 */ /* 0x004fe20000000000 */
.L_x_12:
        /* <DEDUP_REMOVED lines=20> */
[----:B------:R2:W1:Y:S01]  /*0c40*/  SYNCS.EXCH.64 URZ, [UR4+0xf0], UR6 ;  /* 0x0000f00604ff75b2 */ /* 0x0004620008000100 */
[----:B------:R2:W1:Y:S01]  /*0c50*/  SYNCS.EXCH.64 URZ, [UR4+0xe0], UR8 ;  /* 0x0000e00804ff75b2 */ /* 0x0004620008000100 */
[----:B------:R2:W1:Y:S02]  /*0c60*/  SYNCS.EXCH.64 URZ, [UR4+0xf8], UR6 ;  /* 0x0000f80604ff75b2 */ /* 0x0004640008000100 */
[----:B--2---:R-:W-:Y:S01]  /*0c70*/  NOP ;  /* 0x0000000000007918 */ /* 0x004fe20000000000 */
.L_x_13:
[----:B------:R-:W2:Y:S01]  /*0c80*/  SHFL.IDX PT, R0, R2, RZ, 0x1f ;  /* 0x00001fff02007589 */ /* 0x000ea200000e0000 */
[----:B------:R-:W1:Y:S01]  /*0c90*/  S2UR UR46, SR_CTAID.X ;  /* 0x00000000002e79c3 */ /* 0x000e620000002500 */
[----:B------:R-:W-:-:S07]  /*0ca0*/  NOP ;  /* 0x0000000000007918 */ /* 0x000fce0000000000 */
[----:B------:R-:W1:Y:S01]  /*0cb0*/  S2UR UR47, SR_CTAID.Y ;  /* 0x00000000002f79c3 */ /* 0x000e620000002600 */
[----:B--2---:R-:W-:-:S13]  /*0cc0*/  ISETP.NE.AND P0, PT, R0, 0x3, PT ;  /* 0x000000030000780c */ /* 0x004fda0003f05270 */
[----:B-1----:R-:W-:Y:S05]  /*0cd0*/  @P0 BRA `(.L_x_14) ;  /* 0x0000000000380947 */ /* 0x002fea0003800000 */
        /* <DEDUP_REMOVED lines=9> */
[----:B-1----:R1:W2:Y:S01]  /*0d70*/  SYNCS.EXCH.64 URZ, [UR4+0x100], UR6 ;  /* 0x0001000604ff75b2 */ /* 0x0022a20008000100 */
[----:B------:R1:W1:Y:S01]  /*0d80*/  SYNCS.EXCH.64 URZ, [UR4+0x110], UR6 ;  /* 0x0001100604ff75b2 */ /* 0x0002620008000100 */
[----:B------:R1:W1:Y:S01]  /*0d90*/  SYNCS.EXCH.64 URZ, [UR4+0x108], UR6 ;  /* 0x0001080604ff75b2 */ /* 0x0002620008000100 */
[----:B------:R1:W1:Y:S01]  /*0da0*/  SYNCS.EXCH.64 URZ, [UR4+0x118], UR6 ;  /* 0x0001180604ff75b2 */ /* 0x0002620008000100 */
[----:B------:R-:W-:Y:S01]  /*0db0*/  NOP ;  /* 0x0000000000007918 */ /* 0x000fe20000000000 */
.L_x_14:
[----:B------:R-:W-:-:S05]  /*0dc0*/  CS2R.32 R3, SR_CgaSize ;  /* 0x0000000000037805 */ /* 0x000fca0000008a00 */
[----:B------:R-:W-:-:S05]  /*0dd0*/  IMAD R3, R3, -0xa0, RZ ;  /* 0xffffff6003037824 */ /* 0x000fca00078e02ff */
[----:B------:R-:W-:-:S14]  /*0de0*/  R2UR UR5, R3 ;  /* 0x00000000030572ca */ /* 0x000fdc00000e0000 */
[----:B------:R-:W3:Y:S01]  /*0df0*/  LDCU UR5, c[0x0][UR5+0x2b0] ;  /* 0x00005600050577ac */ /* 0x000ee20008000800 */
[----:B------:R-:W-:Y:S01]  /*0e00*/  I2FP.F32.U32 R0, UR46 ;  /* 0x0000002e00007c45 */ /* 0x000fe20008201000 */
[----:B------:R-:W-:Y:S01]  /*0e10*/  NOP ;  /* 0x0000000000007918 */ /* 0x000fe20000000000 */
[----:B------:R-:W-:Y:S02]  /*0e20*/  I2FP.F32.U32 R3, UR47 ;  /* 0x0000002f00037c45 */ /* 0x000fe40008201000 */
[----:B------:R-:W-:-:S05]  /*0e30*/  CS2R.32 R2, SR_CgaSize ;  /* 0x0000000000027805 */ /* 0x000fca0000008a00 */
[----:B------:R-:W-:-:S05]  /*0e40*/  IMAD R2, R2, -0xa0, RZ ;  /* 0xffffff6002027824 */ /* 0x000fca00078e02ff */
[----:B-1----:R-:W-:-:S14]  /*0e50*/  R2UR UR4, R2 ;  /* 0x00000000020472ca */ /* 0x002fdc00000e0000 */
[----:B------:R-:W1:Y:S01]  /*0e60*/  LDCU UR4, c[0x0][UR4+0x2b4] ;  /* 0x00005680040477ac */ /* 0x000e620008000800 */
[----:B------:R-:W1:Y:S01]  /*0e70*/  S2UR UR36, SR_CTAID.Z ;  /* 0x00000000002479c3 */ /* 0x000e620000002700 */
[----:B------:R-:W4:Y:S01]  /*0e80*/  LDCU UR19, c[0x0][0xb24] ;  /* 0x00016480ff1377ac */ /* 0x000f220008000800 */
[----:B------:R-:W-:-:S05]  /*0e90*/  CS2R.32 R2, SR_CgaSize ;  /* 0x0000000000027805 */ /* 0x000fca0000008a00 */
[----:B------:R-:W-:-:S05]  /*0ea0*/  IMAD R2, R2, -0xa0, RZ ;  /* 0xffffff6002027824 */ /* 0x000fca00078e02ff */
[----:B------:R-:W-:-:S14]  /*0eb0*/  R2UR UR61, R2 ;  /* 0x00000000023d72ca */ /* 0x000fdc00000e0000 */
[----:B------:R-:W2:Y:S01]  /*0ec0*/  LDCU UR61, c[0x0][UR61+0x2a0] ;  /* 0x000054003d3d77ac */ /* 0x000ea20008000800 */
[----:B------:R-:W-:-:S05]  /*0ed0*/  CS2R.32 R2, SR_CgaSize ;  /* 0x0000000000027805 */ /* 0x000fca0000008a00 */
[----:B------:R-:W-:-:S05]  /*0ee0*/  IMAD R2, R2, -0xa0, RZ ;  /* 0xffffff6002027824 */ /* 0x000fca00078e02ff */
[----:B------:R-:W-:-:S14]  /*0ef0*/  R2UR UR60, R2 ;  /* 0x00000000023c72ca */ /* 0x000fdc00000e0000 */
[----:B------:R-:W2:Y:S01]  /*0f00*/  LDCU UR60, c[0x0][UR60+0x2a4] ;  /* 0x000054803c3c77ac */ /* 0x000ea20008000800 */
[----:B---3--:R-:W-:-:S04]  /*0f10*/  FMUL R0, R0, UR5 ;  /* 0x0000000500007c20 */ /* 0x008fc80008400000 */
[----:B------:R1:W3:Y:S01]  /*0f20*/  F2I.U32.TRUNC.NTZ R2, R0 ;  /* 0x0000000000027305 */ /* 0x0002e2000020f000 */
[----:B----4-:R-:W-:Y:S01]  /*0f30*/  UISETP.GE.AND UP0, UPT, UR19, 0x1, UPT ;  /* 0x000000011300788c */ /* 0x010fe2000bf06270 */
[----:B-1----:R-:W-:Y:S01]  /*0f40*/  FMUL R0, R3, UR4 ;  /* 0x0000000403007c20 */ /* 0x002fe20008400000 */
[----:B---3--:R-:W-:-:S05]  /*0f50*/  R2UR UR4, R2 ;  /* 0x00000000020472ca */ /* 0x008fca00000e0000 */
[----:B------:R-:W1:Y:S08]  /*0f60*/  F2I.U32.TRUNC.NTZ R0, R0 ;  /* 0x0000000000007305 */ /* 0x000e70000020f000 */
[----:B------:R-:W-:-:S04]  /*0f70*/  UIADD3 UR5, UPT, UPT, -UR4, URZ, URZ ;  /* 0x000000ff04057290 */ /* 0x000fc8000fffe1ff */
[----:B--2---:R-:W-:Y:S01]  /*0f80*/  UIMAD UR61, UR61, UR5, UR46 ;  /* 0x000000053d3d72a4 */ /* 0x004fe2000f8e022e */
[----:B-1----:R-:W-:-:S13]  /*0f90*/  R2UR UR6, R0 ;  /* 0x00000000000672ca */ /* 0x002fda00000e0000 */
[----:B------:R-:W-:-:S04]  /*0fa0*/  UIADD3 UR4, UPT, UPT, -UR6, URZ, URZ ;  /* 0x000000ff06047290 */ /* 0x000fc8000fffe1ff */
[----:B------:R-:W-:Y:S01]  /*0fb0*/  UIMAD UR60, UR60, UR4, UR47 ;  /* 0x000000043c3c72a4 */ /* 0x000fe2000f8e022f */
[----:B------:R-:W-:Y:S06]  /*0fc0*/  BAR.SYNC.DEFER_BLOCKING 0x0 ;  /* 0x0000000000007b1d */ /* 0x000fec0000010000 */
[----:B------:R-:W-:Y:S05]  /*0fd0*/  BRA.U !UP0, `(.L_x_15) ;  /* 0x0000000108d47547 */ /* 0x000fea000b800000 */
[----:B------:R-:W1:Y:S01]  /*0fe0*/  LDCU.128 UR20, c[0x0][0xb10] ;  /* 0x00016200ff1477ac */ /* 0x000e620008000c00 */
[----:B------:R-:W2:Y:S01]  /*0ff0*/  LDCU UR6, c[0x0][0x370] ;  /* 0x00006e00ff0677ac */ /* 0x000ea20008000800 */
[----:B------:R-:W3:Y:S01]  /*1000*/  LDCU UR4, c[0x0][0x374] ;  /* 0x00006e80ff0477ac */ /* 0x000ee20008000800 */
[----:B------:R-:W4:Y:S01]  /*1010*/  LDCU UR24, c[0x0][0xb0c] ;  /* 0x00016180ff1877ac */ /* 0x000f220008000800 */
[----:B------:R-:W4:Y:S01]  /*1020*/  LDCU UR5, c[0x0][0xb20] ;  /* 0x00016400ff0577ac */ /* 0x000f220008000800 */
[----:B------:R-:W4:Y:S01]  /*1030*/  LDCU.64 UR16, c[0x0][0xb28] ;  /* 0x00016500ff1077ac */ /* 0x000f220008000a00 */
[----:B-1----:R-:W-:Y:S02]  /*1040*/  UISETP.NE.AND UP0, UPT, UR22, 0x1, UPT ;  /* 0x000000011600788c */ /* 0x002fe4000bf05270 */
[----:B---3--:R-:W-:Y:S02]  /*1050*/  UIMAD.WIDE.U32 UR8, UR4, UR23, URZ ;  /* 0x00000017040872a5 */ /* 0x008fe4000f8e00ff */
[----:B--2---:R-:W-:-:S02]  /*1060*/  UIMAD.WIDE.U32 UR10, UR6, UR20, URZ ;  /* 0x00000014060a72a5 */ /* 0x004fc4000f8e00ff */
[----:B----4-:R-:W-:Y:S02]  /*1070*/  UISETP.NE.AND UP1, UPT, UR24, 0x1, UPT ;  /* 0x000000011800788c */ /* 0x010fe4000bf25270 */
[----:B------:R-:W-:Y:S01]  /*1080*/  UISETP.NE.AND UP4, UPT, UR19, 0x1, UPT ;  /* 0x000000011300788c */ /* 0x000fe2000bf85270 */
[----:B------:R-:W-:Y:S02]  /*1090*/  UMOV UR8, UR9 ;  /* 0x0000000900087c82 */ /* 0x000fe40008000000 */
[----:B------:R-:W-:Y:S01]  /*10a0*/  UMOV UR10, UR11 ;  /* 0x0000000b000a7c82 */ /* 0x000fe20008000000 */
[----:B------:R-:W-:Y:S02]  /*10b0*/  @UP0 USHF.R.U32.HI UR4, URZ, UR5, UR8 ;  /* 0x00000005ff040299 */ /* 0x000fe40008011608 */
[----:B------:R-:W-:Y:S02]  /*10c0*/  UIMAD.WIDE.U32 UR12, UR47, UR23, URZ ;  /* 0x000000172f0c72a5 */ /* 0x000fe4000f8e00ff */
[----:B------:R-:W-:-:S02]  /*10d0*/  UIMAD.WIDE.U32 UR8, UR4, UR16, URZ ;  /* 0x00000010040872a5 */ /* 0x000fc4000f8e00ff */
[----:B------:R-:W-:Y:S02]  /*10e0*/  @UP1 USHF.R.U32.HI UR6, URZ, UR21, UR10 ;  /* 0x00000015ff061299 */ /* 0x000fe4000801160a */
[----:B------:R-:W-:Y:S02]  /*10f0*/  UIMAD.WIDE.U32 UR14, UR46, UR20, URZ ;  /* 0x000000142e0e72a5 */ /* 0x000fe4000f8e00ff */
[----:B------:R-:W-:Y:S01]  /*1100*/  UIMAD.WIDE.U32 UR10, UR6, UR16, URZ ;  /* 0x00000010060a72a5 */ /* 0x000fe2000f8e00ff */
[----:B------:R-:W-:Y:S01]  /*1110*/  UMOV UR12, UR13 ;  /* 0x0000000d000c7c82 */ /* 0x000fe20008000000 */
[----:B------:R-:W-:Y:S01]  /*1120*/  UMOV UR8, UR9 ;  /* 0x0000000900087c82 */ /* 0x000fe20008000000 */
[----:B------:R-:W-:Y:S02]  /*1130*/  USHF.R.U32.HI UR12, URZ, UR5, UR12 ;  /* 0x00000005ff0c7299 */ /* 0x000fe4000801160c */
[----:B------:R-:W-:Y:S01]  /*1140*/  @UP4 USHF.R.U32.HI UR4, URZ, UR17, UR8 ;  /* 0x00000011ff044299 */ /* 0x000fe20008011608 */
[----:B------:R-:W-:Y:S01]  /*1150*/  UMOV UR14, UR15 ;  /* 0x0000000f000e7c82 */ /* 0x000fe20008000000 */
[----:B------:R-:W-:Y:S01]  /*1160*/  UMOV UR10, UR11 ;  /* 0x0000000b000a7c82 */ /* 0x000fe20008000000 */
[----:B------:R-:W-:-:S02]  /*1170*/  USHF.R.U32.HI UR14, URZ, UR21, UR14 ;  /* 0x00000015ff0e7299 */ /* 0x000fc4000801160e */
[----:B------:R-:W-:Y:S02]  /*1180*/  USEL UR5, UR47, UR12, !UP0 ;  /* 0x0000000c2f057287 */ /* 0x000fe4000c000000 */
[----:B------:R-:W-:Y:S02]  /*1190*/  @UP4 USHF.R.U32.HI UR6, URZ, UR17, UR10 ;  /* 0x00000011ff064299 */ /* 0x000fe4000801160a */
[----:B------:R-:W-:Y:S02]  /*11a0*/  UIMAD UR7, UR4, UR19, URZ ;  /* 0x00000013040772a4 */ /* 0x000fe4000f8e02ff */
[----:B------:R-:W-:Y:S02]  /*11b0*/  USEL UR4, UR46, UR14, !UP1 ;  /* 0x0000000e2e047287 */ /* 0x000fe4000c800000 */
[----:B------:R-:W-:Y:S02]  /*11c0*/  UIMAD UR10, UR6, UR19, URZ ;  /* 0x00000013060a72a4 */ /* 0x000fe4000f8e02ff */
[----:B------:R-:W-:-:S02]  /*11d0*/  UISETP.GE.AND UP0, UPT, UR5, UR7, UPT ;  /* 0x000000070500728c */ /* 0x000fc4000bf06270 */
[----:B------:R-:W-:Y:S02]  /*11e0*/  UIMAD.WIDE.U32 UR8, UR5, UR16, URZ ;  /* 0x00000010050872a5 */ /* 0x000fe4000f8e00ff */
[----:B------:R-:W-:Y:S02]  /*11f0*/  UISETP.GE.OR UP0, UPT, UR4, UR10, UP0 ;  /* 0x0000000a0400728c */ /* 0x000fe40008706670 */
[----:B------:R-:W-:Y:S02]  /*1200*/  UIMAD.WIDE.U32 UR10, UR4, UR16, URZ ;  /* 0x00000010040a72a5 */ /* 0x000fe4000f8e00ff */
[----:B------:R-:W-:Y:S01]  /*1210*/  UIADD3 UR10, UPT, UPT, -UR4, URZ, URZ ;  /* 0x000000ff040a7290 */ /* 0x000fe2000fffe1ff */
[----:B------:R-:W-:Y:S01]  /*1220*/  UMOV UR8, UR9 ;  /* 0x0000000900087c82 */ /* 0x000fe20008000000 */
[----:B------:R-:W-:Y:S02]  /*1230*/  UIADD3 UR9, UPT, UPT, -UR5, URZ, URZ ;  /* 0x000000ff05097290 */ /* 0x000fe4000fffe1ff */
[----:B------:R-:W-:-:S03]  /*1240*/  USHF.R.U32.HI UR8, URZ, UR17, UR8 ;  /* 0x00000011ff087299 */ /* 0x000fc60008011608 */
[----:B------:R-:W-:Y:S01]  /*1250*/  @!UP0 UMOV UR7, UR11 ;  /* 0x0000000b00078c82 */ /* 0x000fe20008000000 */
[----:B------:R-:W-:Y:S02]  /*1260*/  UIMAD UR47, UR22, UR9, UR47 ;  /* 0x00000009162f72a4 */ /* 0x000fe4000f8e022f */
[----:B------:R-:W-:Y:S02]  /*1270*/  USEL UR8, UR5, UR8, !UP4 ;  /* 0x0000000805087287 */ /* 0x000fe4000e000000 */
[----:B------:R-:W-:Y:S02]  /*1280*/  @!UP0 USHF.R.U32.HI UR7, URZ, UR17, UR7 ;  /* 0x00000011ff078299 */ /* 0x000fe40008011607 */
[----:B------:R-:W-:Y:S02]  /*1290*/  UIADD3 UR9, UPT, UPT, -UR8, URZ, URZ ;  /* 0x000000ff08097290 */ /* 0x000fe4000fffe1ff */
[----:B------:R-:W-:Y:S02]  /*12a0*/  @!UP0 USEL UR7, UR4, UR7, !UP4 ;  /* 0x0000000704078287 */ /* 0x000fe4000e000000 */
[----:B------:R-:W-:-:S02]  /*12b0*/  UIMAD UR9, UR19, UR9, UR5 ;  /* 0x00000009130972a4 */ /* 0x000fc4000f8e0205 */
[----:B------:R-:W-:Y:S02]  /*12c0*/  @!UP0 UIADD3 UR8, UPT, UPT, UR8, -UR7, URZ ;  /* 0x8000000708088290 */ /* 0x000fe4000fffe0ff */
[----:B------:R-:W-:Y:S02]  /*12d0*/  @!UP0 UIMAD UR7, UR9, UR6, UR7 ;  /* 0x00000006090782a4 */ /* 0x000fe4000f8e0207 */
[----:B------:R-:W-:Y:S02]  /*12e0*/  @!UP0 UIMAD UR5, UR8, UR19, UR4 ;  /* 0x00000013080582a4 */ /* 0x000fe4000f8e0204 */
[----:B------:R-:W-:Y:S02]  /*12f0*/  UIMAD UR6, UR24, UR10, UR46 ;  /* 0x0000000a180672a4 */ /* 0x000fe4000f8e022e */
[----:B------:R-:W-:Y:S01]  /*1300*/  UIMAD UR47, UR5, UR22, UR47 ;  /* 0x00000016052f72a4 */ /* 0x000fe2000f8e022f */
[----:B------:R-:W-:Y:S02]  /*1310*/  @!UP0 UMOV UR4, UR7 ;  /* 0x0000000700048c82 */ /* 0x000fe40008000000 */
[----:B------:R-:W-:-:S12]  /*1320*/  UIMAD UR46, UR4, UR24, UR6 ;  /* 0x00000018042e72a4 */ /* 0x000fd8000f8e0206 */
.L_x_15:
[----:B------:R-:W1:Y:S01]  /*1330*/  LDCU UR4, c[0x0][0xb30] ;  /* 0x00016600ff0477ac */ /* 0x000e620008000800 */
[----:B------:R-:W2:Y:S01]  /*1340*/  S2UR UR15, SR_CgaCtaId ;  /* 0x00000000000f79c3 */ /* 0x000ea20000008800 */
[----:B-1----:R-:W-:-:S09]  /*1350*/  UISETP.NE.AND UP0, UPT, UR4, 0x1, UPT ;  /* 0x000000010400788c */ /* 0x002fd2000bf05270 */
[----:B--2---:R-:W-:Y:S05]  /*1360*/  BRA.U UP0, `(.L_x_16) ;  /* 0x0000000100447547 */ /* 0x004fea000b800000 */
[----:B------:R-:W1:Y:S01]  /*1370*/  LDCU.128 UR8, c[0x0][0xb10] ;  /* 0x00016200ff0877ac */ /* 0x000e620008000c00 */
[----:B------:R-:W2:Y:S01]  /*1380*/  LDCU UR12, c[0x0][0xb0c] ;  /* 0x00016180ff0c77ac */ /* 0x000ea20008000800 */
[----:B------:R-:W3:Y:S01]  /*1390*/  LDCU UR13, c[0x0][0xb20] ;  /* 0x00016400ff0d77ac */ /* 0x000ee20008000800 */
[----:B-1----:R-:W-:Y:S02]  /*13a0*/  UIMAD.WIDE.U32 UR6, UR46, UR8, URZ ;  /* 0x000000082e0672a5 */ /* 0x002fe4000f8e00ff */
[----:B------:R-:W-:Y:S02]  /*13b0*/  UIMAD.WIDE.U32 UR4, UR47, UR11, URZ ;  /* 0x0000000b2f0472a5 */ /* 0x000fe4000f8e00ff */
[----:B--2---:R-:W-:Y:S02]  /*13c0*/  UISETP.NE.AND UP1, UPT, UR12, 0x1, UPT ;  /* 0x000000010c00788c */ /* 0x004fe4000bf25270 */
[----:B------:R-:W-:Y:S01]  /*13d0*/  UISETP.NE.AND UP0, UPT, UR10, 0x1, UPT ;  /* 0x000000010a00788c */ /* 0x000fe2000bf05270 */
[----:B------:R-:W-:-:S02]  /*13e0*/  UMOV UR6, UR7 ;  /* 0x0000000700067c82 */ /* 0x000fc40008000000 */
[----:B------:R-:W-:Y:S01]  /*13f0*/  UMOV UR4, UR5 ;  /* 0x0000000500047c82 */ /* 0x000fe20008000000 */
[----:B------:R-:W-:Y:S02]  /*1400*/  USHF.R.U32.HI UR6, URZ, UR9, UR6 ;  /* 0x00000009ff067299 */ /* 0x000fe40008011606 */
[----:B---3--:R-:W-:Y:S02]  /*1410*/  USHF.R.U32.HI UR4, URZ, UR13, UR4 ;  /* 0x0000000dff047299 */ /* 0x008fe40008011604 */
[----:B------:R-:W-:Y:S02]  /*1420*/  USEL UR5, UR46, UR6, !UP1 ;  /* 0x000000062e057287 */ /* 0x000fe4000c800000 */
[----:B------:R-:W-:-:S04]  /*1430*/  USEL UR4, UR47, UR4, !UP0 ;  /* 0x000000042f047287 */ /* 0x000fc8000c000000 */
[----:B------:R-:W-:Y:S02]  /*1440*/  UIADD3 UR6, UPT, UPT, UR5, -UR4, URZ ;  /* 0x8000000405067290 */ /* 0x000fe4000fffe0ff */
[----:B------:R-:W-:Y:S02]  /*1450*/  UIADD3 UR4, UPT, UPT, -UR5, UR4, URZ ;  /* 0x0000000405047290 */ /* 0x000fe4000fffe1ff */
[----:B------:R-:W-:Y:S02]  /*1460*/  UIMAD UR47, UR6, UR10, UR47 ;  /* 0x0000000a062f72a4 */ /* 0x000fe4000f8e022f */
[----:B------:R-:W-:-:S12]  /*1470*/  UIMAD UR46, UR4, UR12, UR46 ;  /* 0x0000000c042e72a4 */ /* 0x000fd8000f8e022e */
.L_x_16:
[----:B------:R-:W-:Y:S01]  /*1480*/  BAR.SYNC.DEFER_BLOCKING 0x0 ;  /* 0x0000000000007b1d */ /* 0x000fe20000010000 */
[----:B------:R-:W-:Y:S01]  /*1490*/  UISETP.NE.AND UP0, UPT, UR18, 0x2, UPT ;  /* 0x000000021200788c */ /* 0x000fe2000bf05270 */
[----:B------:R-:W-:Y:S02]  /*14a0*/  ISETP.NE.OR P3, PT, R4, 0x2, !P3 ;  /* 0x000000020400780c */ /* 0x000fe40005f65670 */
[----:B------:R-:W-:Y:S02]  /*14b0*/  LOP3.LUT R14, R6, 0x1f, RZ, 0xc0, !PT ;  /* 0x0000001f060e7812 */ /* 0x000fe400078ec0ff */
[----:B------:R-:W1:Y:S04]  /*14c0*/  LDCU UR21, c[0x0][0xb24] ;  /* 0x00016480ff1577ac */ /* 0x000e680008000800 */
[----:B------:R-:W-:Y:S05]  /*14d0*/  BRA.U UP0, `(.L_x_17) ;  /* 0x00000015001c7547 */ /* 0x000fea000b800000 */
[----:B------:R-:W2:Y:S01]  /*14e0*/  LDCU UR6, c[0x0][0x38c] ;  /* 0x00007180ff0677ac */ /* 0x000ea20008000800 */
[----:B------:R-:W-:Y:S01]  /*14f0*/  PLOP3.LUT P1, PT, PT, PT, UP3, 0x80, 0x8 ;  /* 0x000000000008781c */ /* 0x000fe20003f2f038 */
[----:B------:R-:W-:Y:S01]  /*1500*/  HFMA2 R12, -RZ, RZ, 0, 0 ;  /* 0x00000000ff0c7431 */ /* 0x000fe200000001ff */
[----:B------:R-:W-:Y:S01]  /*1510*/  ISETP.EQ.OR P2, PT, R14, RZ, P3 ;  /* 0x000000ff0e00720c */ /* 0x000fe20001f42670 */
[----:B------:R-:W-:Y:S01]  /*1520*/  IMAD.MOV.U32 R0, RZ, RZ, 0x1 ;  /* 0x00000001ff007424 */ /* 0x000fe200078e00ff */
[----:B------:R-:W-:Y:S01]  /*1530*/  PLOP3.LUT P1, PT, P1, PT, PT, 0x8, 0x80 ;  /* 0x000000000080781c */ /* 0x000fe20000f2e170 */
[----:B------:R-:W-:Y:S01]  /*1540*/  IMAD.MOV.U32 R9, RZ, RZ, RZ ;  /* 0x000000ffff097224 */ /* 0x000fe200078e00ff */
[----:B------:R-:W-:Y:S01]  /*1550*/  MOV R11, 0x1 ;  /* 0x00000001000b7802 */ /* 0x000fe20000000f00 */
[----:B------:R-:W-:Y:S01]  /*1560*/  IMAD.MOV.U32 R10, RZ, RZ, RZ ;  /* 0x000000ffff0a7224 */ /* 0x000fe200078e00ff */
[----:B------:R-:W3:Y:S01]  /*1570*/  LDCU UR40, c[0x0][0x370] ;  /* 0x00006e00ff2877ac */ /* 0x000ee20008000800 */
[----:B------:R-:W4:Y:S01]  /*1580*/  LDCU.64 UR28, c[0x0][0x348] ;  /* 0x00006900ff1c77ac */ /* 0x000f220008000a00 */
[----:B------:R-:W1:Y:S01]  /*1590*/  LDCU UR39, c[0x0][0x374] ;  /* 0x00006e80ff2777ac */ /* 0x000e620008000800 */
[----:B--2---:R-:W-:-:S02]  /*15a0*/  UIADD3 UR5, UPT, UPT, UR6, 0x1f, URZ ;  /* 0x0000001f06057890 */ /* 0x004fc4000fffe0ff */
[----:B------:R-:W-:Y:S02]  /*15b0*/  UIADD3 UR44, UPT, UPT, UR6, 0x3e, URZ ;  /* 0x0000003e062c7890 */ /* 0x000fe4000fffe0ff */
[----:B------:R-:W-:-:S04]  /*15c0*/  USHF.R.S32.HI UR4, URZ, 0x1f, UR5 ;  /* 0x0000001fff047899 */ /* 0x000fc80008011405 */
[----:B------:R-:W-:Y:S02]  /*15d0*/  ULEA.HI UR4, UR4, UR5, URZ, 0x5 ;  /* 0x0000000504047291 */ /* 0x000fe4000f8f28ff */
[----:B------:R-:W-:Y:S02]  /*15e0*/  UIADD3 UR5, UPT, UPT, UR6, -0x1, URZ ;  /* 0xffffffff06057890 */ /* 0x000fe4000fffe0ff */
[----:B------:R-:W-:Y:S02]  /*15f0*/  USHF.R.S32.HI UR42, URZ, 0x5, UR4 ;  /* 0x00000005ff2a7899 */ /* 0x000fe40008011404 */
[----:B------:R-:W-:Y:S02]  /*1600*/  UISETP.GE.U32.AND UP1, UPT, UR5, -0x3f, UPT ;  /* 0xffffffc10500788c */ /* 0x000fe4000bf26070 */
[----:B------:R-:W-:Y:S01]  /*1610*/  UISETP.LT.U32.AND UP0, UPT, UR42, 0x8, UPT ;  /* 0x000000082a00788c */ /* 0x000fe2000bf01070 */
[----:B------:R-:W-:-:S03]  /*1620*/  UMOV UR6, URZ ;  /* 0x000000ff00067c82 */ /* 0x000fc60008000000 */
[----:B------:R-:W-:-:S04]  /*1630*/  USEL UR41, UR42, 0x8, UP0 ;  /* 0x000000082a297887 */ /* 0x000fc80008000000 */
[----:B------:R-:W-:Y:S02]  /*1640*/  UIADD3 UR14, UPT, UPT, UR41, -0x1, URZ ;  /* 0xffffffff290e7890 */ /* 0x000fe4000fffe0ff */
[----:B------:R-:W-:Y:S02]  /*1650*/  @UP1 UIADD3 UR14, UPT, UPT, UR41, URZ, URZ ;  /* 0x000000ff290e1290 */ /* 0x000fe4000fffe0ff */
[----:B------:R-:W-:Y:S02]  /*1660*/  UIADD3 UR43, UPT, UPT, UR42, -UR41, URZ ;  /* 0x800000292a2b7290 */ /* 0x000fe4000fffe0ff */
[----:B-1-34-:R-:W-:-:S12]  /*1670*/  UIADD3 UR14, UPT, UPT, UR14, 0x1, URZ ;  /* 0x000000010e0e7890 */ /* 0x01afd8000fffe0ff */
.L_x_35:
[----:B------:R-:W-:Y:S01]  /*1680*/  UISETP.NE.AND UP0, UPT, UR15, URZ, UPT ;  /* 0x000000ff0f00728c */ /* 0x000fe2000bf05270 */
[----:B------:R-:W1:Y:S08]  /*1690*/  S2UR UR15, SR_CgaCtaId ;  /* 0x00000000000f79c3 */ /* 0x000e700000008800 */
[----:B------:R-:W-:Y:S05]  /*16a0*/  BRA.U UP0, `(.L_x_18) ;  /* 0x0000000100347547 */ /* 0x000fea000b800000 */
[----:B------:R-:W2:Y:S01]  /*16b0*/  S2R R2, SR_CgaCtaId ;  /* 0x0000000000027919 */ /* 0x000ea20000008800 */
[----:B------:R-:W-:-:S04]  /*16c0*/  MOV R3, 0x400 ;  /* 0x0000040000037802 */ /* 0x000fc80000000f00 */
[----:B--2---:R-:W-:Y:S02]  /*16d0*/  LEA R2, R2, R3, 0x18 ;  /* 0x0000000302027211 */ /* 0x004fe400078ec0ff */
[----:B------:R-:W-:-:S03]  /*16e0*/  SHF.L.U32 R3, R11, 0x1f, RZ ;  /* 0x0000001f0b037819 */ /* 0x000fc600000006ff */
[----:B------:R-:W-:-:S04]  /*16f0*/  IMAD R2, R10, 0x8, R2 ;  /* 0x000000080a027824 */ /* 0x000fc800078e0202 */
[----:B------:R-:W2:Y:S02]  /*1700*/  SYNCS.PHASECHK.TRANS64.TRYWAIT P0, [R2+URZ+0x110], R3 ;  /* 0x00011003020075a7 */ /* 0x000ea400080011ff */
[----:B--2---:R-:W-:Y:S05]  /*1710*/  @!P0 BRA `(.L_x_19) ;  /* 0x0000008400008947 */ /* 0x004fea0003800000 */
.L_x_109:
[----:B------:R2:W-:Y:S02]  /*1720*/  SYNCS.ARRIVE.TRANS64.A1T0 RZ, [R2+URZ+0x100], RZ ;  /* 0x000100ff02ff79a7 */ /* 0x0005e400081000ff */
[----:B--2---:R-:W-:-:S05]  /*1730*/  VIADD R2, R10, 0x1 ;  /* 0x000000010a027836 */ /* 0x004fca0000000000 */
[----:B------:R-:W-:-:S04]  /*1740*/  ISETP.NE.AND P0, PT, R2, 0x2, PT ;  /* 0x000000020200780c */ /* 0x000fc80003f05270 */
[----:B------:R-:W-:Y:S02]  /*1750*/  SEL R3, RZ, 0x1, P0 ;  /* 0x00000001ff037807 */ /* 0x000fe40000000000 */
[----:B------:R-:W-:Y:S02]  /*1760*/  SEL R10, R2, RZ, P0 ;  /* 0x000000ff020a7207 */ /* 0x000fe40000000000 */
[----:B------:R-:W-:-:S07]  /*1770*/  LOP3.LUT R11, R11, R3, RZ, 0x3c, !PT ;  /* 0x000000030b0b7212 */ /* 0x000fce00078e3cff */
.L_x_18:
[----:B------:R-:W-:Y:S01]  /*1780*/  UMOV UR4, 0x400 ;  /* 0x0000040000047882 */ /* 0x000fe20000000000 */
[----:B------:R-:W-:Y:S01]  /*1790*/  SHF.L.U32 R2, R0, 0x1f, RZ ;  /* 0x0000001f00027819 */ /* 0x000fe200000006ff */
[----:B-1----:R-:W-:Y:S02]  /*17a0*/  ULEA UR4, UR15, UR4, 0x18 ;  /* 0x000000040f047291 */ /* 0x002fe4000f8ec0ff */
[----:B------:R-:W-:Y:S02]  /*17b0*/  UISETP.GE.U32.AND UP0, UPT, UR44, 0x3f, UPT ;  /* 0x0000003f2c00788c */ /* 0x000fe4000bf06070 */
[----:B------:R-:W-:Y:S02]  /*17c0*/  ULEA UR5, UR6, UR4, 0x3 ;  /* 0x0000000406057291 */ /* 0x000fe4000f8e18ff */
[----:B------:R-:W-:Y:S02]  /*17d0*/  USHF.L.U32 UR35, UR46, 0x7, URZ ;  /* 0x000000072e237899 */ /* 0x000fe400080006ff */
[----:B------:R-:W-:Y:S01]  /*17e0*/  UIMAD UR11, UR47, 0xa0, URZ ;  /* 0x000000a02f0b78a4 */ /* 0x000fe2000f8e02ff */
[----:B------:R-:W-:-:S04]  /*17f0*/  UMOV UR13, URZ ;  /* 0x000000ff000d7c82 */ /* 0x000fc80008000000 */
[----:B------:R1:W2:Y:S01]  /*1800*/  SYNCS.PHASECHK.TRANS64.TRYWAIT P0, [UR5+0x40], R2 ;  /* 0x00004002ff0075a7 */ /* 0x0002a20008001105 */
[----:B------:R-:W-:Y:S06]  /*1810*/  BRA.U !UP0, `(.L_x_20) ;  /* 0x0000000108a87547 */ /* 0x000fec000b800000 */
[----:B------:R-:W-:Y:S01]  /*1820*/  UMOV UR7, URZ ;  /* 0x000000ff00077c82 */ /* 0x000fe20008000000 */
[----:B------:R-:W-:-:S05]  /*1830*/  UMOV UR5, UR6 ;  /* 0x0000000600057c82 */ /* 0x000fca0008000000 */
.L_x_25:
[----:B--2---:R-:W-:Y:S01]  /*1840*/  @!P3 MOV R3, 0x4800 ;  /* 0x000048000003b802 */ /* 0x004fe20000000f00 */
[----:B---3--:R-:W-:Y:S01]  /*1850*/  ULEA UR33, UR5, UR4, 0x3 ;  /* 0x0000000405217291 */ /* 0x008fe2000f8e18ff */
[----:B--2-4-:R-:W-:Y:S11]  /*1860*/  @P0 BRA `(.L_x_21) ;  /* 0x00000000000c0947 */ /* 0x014ff60003800000 */
[----:B-1----:R-:W-:Y:S04]  /*1870*/  SHF.L.U32 R2, R0, 0x1f, RZ ;  /* 0x0000001f00027819 */ /* 0x002fe800000006ff */
[----:B------:R-:W1:Y:S02]  /*1880*/  SYNCS.PHASECHK.TRANS64.TRYWAIT P0, [UR33+0x40], R2 ;  /* 0x00004002ff0075a7 */ /* 0x000e640008001121 */
[----:B-1----:R-:W-:Y:S05]  /*1890*/  @!P0 BRA `(.L_x_22) ;  /* 0x0000008000b48947 */ /* 0x002fea0003800000 */
.L_x_21:
[----:B------:R2:W-:Y:S01]  /*18a0*/  @!P3 SYNCS.ARRIVE.TRANS64 RZ, [UR33], R3 ;  /* 0x00000003ffffb9a7 */ /* 0x0005e20008000021 */
[----:B------:R-:W-:Y:S04]  /*18b0*/  BSSY.RECONVERGENT B0, `(.L_x_23) ;  /* 0x0000003000007945 */ /* 0x000fe80003800200 */
[----:B------:R-:W-:Y:S05]  /*18c0*/  @P2 BRA `(.L_x_24) ;  /* 0x0000000000042947 */ /* 0x000fea0003800000 */
[----:B------:R-:W-:Y:S05]  /*18d0*/  BPT.TRAP 0x1 ;  /* 0x000000040000795c */ /* 0x000fea0000300000 */
.L_x_24:
[----:B------:R-:W-:Y:S05]  /*18e0*/  BSYNC.RECONVERGENT B0 ;  /* 0x0000000000007941 */ /* 0x000fea0003800200 */
.L_x_23:
[----:B------:R-:W-:Y:S02]  /*18f0*/  UIADD3 UR6, UPT, UPT, UR5, 0x1, URZ ;  /* 0x0000000105067890 */ /* 0x000fe4000fffe0ff */
[----:B------:R-:W-:Y:S02]  /*1900*/  UIADD3 UR18, UP1, UPT, UR28, 0x80, URZ ;  /* 0x000000801c127890 */ /* 0x000fe4000ff3e0ff */
[----:B------:R-:W-:Y:S02]  /*1910*/  UISETP.NE.AND UP0, UPT, UR6, 0x8, UPT ;  /* 0x000000080600788c */ /* 0x000fe4000bf05270 */
[----:B------:R-:W-:Y:S02]  /*1920*/  ULEA UR32, UR5, UR4, 0xd ;  /* 0x0000000405207291 */ /* 0x000fe4000f8e68ff */
[----:B------:R-:W-:Y:S02]  /*1930*/  USEL UR9, URZ, 0x1, UP0 ;  /* 0x00000001ff097887 */ /* 0x000fe40008000000 */
[----:B------:R-:W-:Y:S02]  /*1940*/  USEL UR6, UR6, URZ, UP0 ;  /* 0x000000ff06067287 */ /* 0x000fe40008000000 */
[----:B------:R-:W-:Y:S02]  /*1950*/  USHF.L.U32 UR34, UR7, 0x5, URZ ;  /* 0x0000000507227899 */ /* 0x000fe400080006ff */
[----:B------:R-:W-:Y:S01]  /*1960*/  ULEA UR8, UR6, UR4, 0x3 ;  /* 0x0000000406087291 */ /* 0x000fe2000f8e18ff */
[----:B------:R-:W-:Y:S01]  /*1970*/  LOP3.LUT R0, R0, UR9, RZ, 0x3c, !PT ;  /* 0x0000000900007c12 */ /* 0x000fe2000f8e3cff */
[----:B------:R-:W-:Y:S02]  /*1980*/  UIADD3.X UR19, UPT, UPT, URZ, UR29, URZ, UP1, !UPT ;  /* 0x0000001dff137290 */ /* 0x000fe40008ffe4ff */
[----:B------:R-:W-:Y:S01]  /*1990*/  UIADD3 UR32, UPT, UPT, UR32, 0x14400, URZ ;  /* 0x0001440020207890 */ /* 0x000fe2000fffe0ff */
[----:B-1----:R-:W-:Y:S01]  /*19a0*/  SHF.L.U32 R2, R0, 0x1f, RZ ;  /* 0x0000001f00027819 */ /* 0x002fe200000006ff */
[----:B------:R-:W-:Y:S02]  /*19b0*/  UIADD3 UR16, UP0, UPT, UR28, 0x180, URZ ;  /* 0x000001801c107890 */ /* 0x000fe4000ff1e0ff */
[----:B------:R-:W-:Y:S01]  /*19c0*/  UIADD3 UR7, UPT, UPT, UR7, 0x1, URZ ;  /* 0x0000000107077890 */ /* 0x000fe2000fffe0ff */
[----:B------:R3:W4:Y:S01]  /*19d0*/  SYNCS.PHASECHK.TRANS64.TRYWAIT P0, [UR8+0x40], R2 ;  /* 0x00004002ff0075a7 */ /* 0x0007220008001108 */
[----:B------:R-:W-:Y:S01]  /*19e0*/  UIMAD UR8, UR5, 0x2800, UR4 ;  /* 0x00002800050878a4 */ /* 0x000fe2000f8e0204 */
[----:B------:R-:W-:Y:S01]  /*19f0*/  UMOV UR22, 0x0 ;  /* 0x0000000000167882 */ /* 0x000fe20000000000 */
[----:B------:R-:W-:Y:S02]  /*1a00*/  UMOV UR23, 0x10000000 ;  /* 0x1000000000177882 */ /* 0x000fe40000000000 */
[----:B------:R-:W-:Y:S01]  /*1a10*/  UIADD3 UR8, UPT, UPT, UR8, 0x24400, URZ ;  /* 0x0002440008087890 */ /* 0x000fe2000fffe0ff */
[----:B------:R3:W-:Y:S01]  /*1a20*/  UTMALDG.3D [UR32], [UR18], desc[UR22] ;  /* 0x00001620120075b4 */ /* 0x0007e20008011000 */
[----:B------:R-:W-:Y:S01]  /*1a30*/  UIADD3.X UR17, UPT, UPT, URZ, UR29, URZ, UP0, !UPT ;  /* 0x0000001dff117290 */ /* 0x000fe200087fe4ff */
[----:B------:R-:W-:Y:S01]  /*1a40*/  UMOV UR12, UR36 ;  /* 0x00000024000c7c82 */ /* 0x000fe20008000000 */
[----:B------:R-:W-:Y:S01]  /*1a50*/  UMOV UR9, UR33 ;  /* 0x0000002100097c82 */ /* 0x000fe20008000000 */
[----:B------:R-:W-:Y:S01]  /*1a60*/  UMOV UR10, UR34 ;  /* 0x00000022000a7c82 */ /* 0x000fe20008000000 */
[----:B------:R-:W-:Y:S01]  /*1a70*/  UISETP.NE.AND UP0, UPT, UR7, UR14, UPT ;  /* 0x0000000e0700728c */ /* 0x000fe2000bf05270 */
[----:B------:R-:W-:Y:S01]  /*1a80*/  UMOV UR13, UR14 ;  /* 0x0000000e000d7c82 */ /* 0x000fe20008000000 */
[----:B------:R-:W-:Y:S03]  /*1a90*/  UMOV UR5, UR6 ;  /* 0x0000000600057c82 */ /* 0x000fe60008000000 */
[----:B------:R3:W-:Y:S04]  /*1aa0*/  UTMALDG.3D [UR8], [UR16], desc[UR22] ;  /* 0x00001608100075b4 */ /* 0x0007e80008011000 */
[----:B------:R-:W-:Y:S05]  /*1ab0*/  BRA.U UP0, `(.L_x_25) ;  /* 0xfffffffd00607547 */ /* 0x000fea000b83ffff */
.L_x_20:
[----:B------:R-:W-:Y:S01]  /*1ac0*/  ULEA UR5, UR6, UR4, 0x3 ;  /* 0x0000000406057291 */ /* 0x000fe2000f8e18ff */
[----:B-1-3--:R-:W-:Y:S01]  /*1ad0*/  SHF.L.U32 R2, R0, 0x1f, RZ ;  /* 0x0000001f00027819 */ /* 0x00afe200000006ff */
[----:B------:R-:W-:Y:S01]  /*1ae0*/  @!P1 SYNCS.ARRIVE.TRANS64.A1T0 RZ, [UR4+0xa8], RZ ;  /* 0x0000a8ffffff99a7 */ /* 0x000fe20008100004 */
[----:B------:R-:W-:-:S06]  /*1af0*/  UISETP.GT.AND UP0, UPT, UR42, UR41, UPT ;  /* 0x000000292a00728c */ /* 0x000fcc000bf04270 */
[----:B--2-4-:R1:W2:Y:S03]  /*1b00*/  SYNCS.PHASECHK.TRANS64.TRYWAIT P0, [UR5+0x40], R2 ;  /* 0x00004002ff0075a7 */ /* 0x0142a60008001105 */
[----:B------:R-:W-:Y:S05]  /*1b10*/  BRA.U !UP0, `(.L_x_26) ;  /* 0x0000000108ac7547 */ /* 0x000fea000b800000 */
[----:B------:R-:W-:Y:S01]  /*1b20*/  UIADD3 UR26, UPT, UPT, UR43, UR13, URZ ;  /* 0x0000000d2b1a7290 */ /* 0x000fe2000fffe0ff */
[----:B------:R-:W-:-:S11]  /*1b30*/  UMOV UR5, UR6 ;  /* 0x0000000600057c82 */ /* 0x000fd60008000000 */
.L_x_31:
[----:B--2---:R-:W-:Y:S01]  /*1b40*/  @!P3 MOV R3, 0x4800 ;  /* 0x000048000003b802 */ /* 0x004fe20000000f00 */
[----:B---3--:R-:W-:Y:S01]  /*1b50*/  ULEA UR17, UR5, UR4, 0x3 ;  /* 0x0000000405117291 */ /* 0x008fe2000f8e18ff */
[----:B--2-4-:R-:W-:Y:S11]  /*1b60*/  @P0 BRA `(.L_x_27) ;  /* 0x00000000000c0947 */ /* 0x014ff60003800000 */
[----:B-1----:R-:W-:Y:S04]  /*1b70*/  SHF.L.U32 R2, R0, 0x1f, RZ ;  /* 0x0000001f00027819 */ /* 0x002fe800000006ff */
[----:B------:R-:W1:Y:S02]  /*1b80*/  SYNCS.PHASECHK.TRANS64.TRYWAIT P0, [UR17+0x40], R2 ;  /* 0x00004002ff0075a7 */ /* 0x000e640008001111 */
[----:B-1----:R-:W-:Y:S05]  /*1b90*/  @!P0 BRA `(.L_x_28) ;  /* 0x00000080000c8947 */ /* 0x002fea0003800000 */
.L_x_27:
[----:B------:R2:W-:Y:S01]  /*1ba0*/  @!P3 SYNCS.ARRIVE.TRANS64 RZ, [UR17], R3 ;  /* 0x00000003ffffb9a7 */ /* 0x0005e20008000011 */
[----:B------:R-:W-:Y:S04]  /*1bb0*/  BSSY.RECONVERGENT B0, `(.L_x_29) ;  /* 0x0000003000007945 */ /* 0x000fe80003800200 */
[----:B------:R-:W-:Y:S05]  /*1bc0*/  @P2 BRA `(.L_x_30) ;  /* 0x0000000000042947 */ /* 0x000fea0003800000 */
[----:B------:R-:W-:Y:S05]  /*1bd0*/  BPT.TRAP 0x1 ;  /* 0x000000040000795c */ /* 0x000fea0000300000 */
.L_x_30:
[----:B------:R-:W-:Y:S05]  /*1be0*/  BSYNC.RECONVERGENT B0 ;  /* 0x0000000000007941 */ /* 0x000fea0003800200 */
.L_x_29:
[----:B------:R-:W-:Y:S02]  /*1bf0*/  UIADD3 UR6, UPT, UPT, UR5, 0x1, URZ ;  /* 0x0000000105067890 */ /* 0x000fe4000fffe0ff */
[----:B------:R-:W-:Y:S02]  /*1c00*/  ULEA UR16, UR5, UR4, 0xd ;  /* 0x0000000405107291 */ /* 0x000fe4000f8e68ff */
[----:B------:R-:W-:Y:S02]  /*1c10*/  UISETP.NE.AND UP0, UPT, UR6, 0x8, UPT ;  /* 0x000000080600788c */ /* 0x000fe4000bf05270 */
[----:B------:R-:W-:Y:S02]  /*1c20*/  UIADD3 UR24, UP1, UPT, UR28, 0x80, URZ ;  /* 0x000000801c187890 */ /* 0x000fe4000ff3e0ff */
[----:B------:R-:W-:Y:S02]  /*1c30*/  USEL UR8, URZ, 0x1, UP0 ;  /* 0x00000001ff087887 */ /* 0x000fe40008000000 */
[----:B------:R-:W-:Y:S02]  /*1c40*/  USEL UR6, UR6, URZ, UP0 ;  /* 0x000000ff06067287 */ /* 0x000fe40008000000 */
[----:B------:R-:W-:Y:S02]  /*1c50*/  USHF.L.U32 UR18, UR13, 0x5, URZ ;  /* 0x000000050d127899 */ /* 0x000fe400080006ff */
[----:B------:R-:W-:Y:S01]  /*1c60*/  ULEA UR7, UR6, UR4, 0x3 ;  /* 0x0000000406077291 */ /* 0x000fe2000f8e18ff */
[----:B------:R-:W-:Y:S01]  /*1c70*/  LOP3.LUT R0, R0, UR8, RZ, 0x3c, !PT ;  /* 0x0000000800007c12 */ /* 0x000fe2000f8e3cff */
[----:B------:R-:W-:Y:S02]  /*1c80*/  UIADD3 UR16, UPT, UPT, UR16, 0x14400, URZ ;  /* 0x0001440010107890 */ /* 0x000fe4000fffe0ff */
[----:B------:R-:W-:Y:S01]  /*1c90*/  UIADD3.X UR25, UPT, UPT, URZ, UR29, URZ, UP1, !UPT ;  /* 0x0000001dff197290 */ /* 0x000fe20008ffe4ff */
[----:B-1----:R-:W-:Y:S01]  /*1ca0*/  SHF.L.U32 R2, R0, 0x1f, RZ ;  /* 0x0000001f00027819 */ /* 0x002fe200000006ff */
[----:B------:R-:W-:Y:S02]  /*1cb0*/  UIMAD UR8, UR5, 0x2800, UR4 ;  /* 0x00002800050878a4 */ /* 0x000fe4000f8e0204 */
[----:B------:R-:W-:Y:S01]  /*1cc0*/  UIADD3 UR22, UP0, UPT, UR28, 0x180, URZ ;  /* 0x000001801c167890 */ /* 0x000fe2000ff1e0ff */
[----:B------:R3:W4:Y:S01]  /*1cd0*/  SYNCS.PHASECHK.TRANS64.TRYWAIT P0, [UR7+0x40], R2 ;  /* 0x00004002ff0075a7 */ /* 0x0007220008001107 */
[----:B------:R-:W-:Y:S01]  /*1ce0*/  UIADD3 UR8, UPT, UPT, UR8, 0x24400, URZ ;  /* 0x0002440008087890 */ /* 0x000fe2000fffe0ff */
[----:B------:R-:W-:Y:S01]  /*1cf0*/  UMOV UR30, 0x0 ;  /* 0x00000000001e7882 */ /* 0x000fe20000000000 */
[----:B------:R-:W-:Y:S01]  /*1d00*/  UMOV UR31, 0x10000000 ;  /* 0x10000000001f7882 */ /* 0x000fe20000000000 */
[----:B------:R-:W-:Y:S01]  /*1d10*/  UMOV UR19, UR35 ;  /* 0x0000002300137c82 */ /* 0x000fe20008000000 */
[----:B------:R-:W-:Y:S01]  /*1d20*/  UMOV UR20, UR36 ;  /* 0x0000002400147c82 */ /* 0x000fe20008000000 */
[----:B------:R-:W-:Y:S01]  /*1d30*/  UIADD3.X UR23, UPT, UPT, URZ, UR29, URZ, UP0, !UPT ;  /* 0x0000001dff177290 */ /* 0x000fe200087fe4ff */
[----:B------:R3:W-:Y:S01]  /*1d40*/  UTMALDG.3D [UR16], [UR24], desc[UR30] ;  /* 0x00001e10180075b4 */ /* 0x0007e20008011000 */
[----:B------:R-:W-:Y:S01]  /*1d50*/  UIADD3 UR13, UPT, UPT, UR13, 0x1, URZ ;  /* 0x000000010d0d7890 */ /* 0x000fe2000fffe0ff */
[----:B------:R-:W-:Y:S01]  /*1d60*/  UMOV UR12, UR36 ;  /* 0x00000024000c7c82 */ /* 0x000fe20008000000 */
[----:B------:R-:W-:Y:S01]  /*1d70*/  UMOV UR9, UR17 ;  /* 0x0000001100097c82 */ /* 0x000fe20008000000 */
[----:B------:R-:W-:Y:S01]  /*1d80*/  UMOV UR10, UR18 ;  /* 0x00000012000a7c82 */ /* 0x000fe20008000000 */
[----:B------:R-:W-:Y:S03]  /*1d90*/  UISETP.NE.AND UP0, UPT, UR13, UR26, UPT ;  /* 0x0000001a0d00728c */ /* 0x000fe6000bf05270 */
[----:B------:R3:W-:Y:S01]  /*1da0*/  UTMALDG.3D [UR8], [UR22], desc[UR30] ;  /* 0x00001e08160075b4 */ /* 0x0007e20008011000 */
[----:B------:R-:W-:Y:S05]  /*1db0*/  UMOV UR5, UR6 ;  /* 0x0000000600057c82 */ /* 0x000fea0008000000 */
[----:B------:R-:W-:Y:S05]  /*1dc0*/  BRA.U UP0, `(.L_x_31) ;  /* 0xfffffffd005c7547 */ /* 0x000fea000b83ffff */
.L_x_26:
[C---:B--2---:R-:W-:Y:S01]  /*1dd0*/  LEA R3, R9.reuse, UR4, 0x3 ;  /* 0x0000000409037c11 */ /* 0x044fe2000f8e18ff */
[----:B------:R-:W-:Y:S01]  /*1de0*/  NOP ;  /* 0x0000000000007918 */ /* 0x000fe20000000000 */
[----:B-1-3--:R-:W-:Y:S02]  /*1df0*/  SHF.L.U32 R2, R12, 0x1f, RZ ;  /* 0x0000001f0c027819 */ /* 0x00afe400000006ff */
[----:B------:R-:W-:Y:S02]  /*1e00*/  LEA R4, R9, UR4, 0x4 ;  /* 0x0000000409047c11 */ /* 0x000fe4000f8e20ff */
[----:B----4-:R-:W1:Y:S02]  /*1e10*/  SYNCS.PHASECHK.TRANS64.TRYWAIT P0, [R3+URZ+0xb0], R2 ;  /* 0x0000b002030075a7 */ /* 0x010e6400080011ff */
[----:B-1----:R-:W-:Y:S05]  /*1e20*/  @!P0 BRA `(.L_x_32) ;  /* 0x0000007c00808947 */ /* 0x002fea0003800000 */
.L_x_112:
[----:B------:R-:W2:Y:S01]  /*1e30*/  LDS.128 R4, [R4+0x130] ;  /* 0x0001300004047984 */ /* 0x000ea20000000c00 */
[----:B------:R-:W-:Y:S01]  /*1e40*/  UISETP.GE.AND UP0, UPT, UR21, 0x1, UPT ;  /* 0x000000011500788c */ /* 0x000fe2000bf06270 */
[----:B------:R-:W-:Y:S01]  /*1e50*/  @!PT LDS RZ, [RZ] ;  /* 0x00000000fffff984 */ /* 0x000fe20000000800 */
[----:B------:R-:W-:Y:S01]  /*1e60*/  @!PT LDS RZ, [RZ] ;  /* 0x00000000fffff984 */ /* 0x000fe20000000800 */
[----:B------:R-:W-:Y:S01]  /*1e70*/  @!PT LDS RZ, [RZ] ;  /* 0x00000000fffff984 */ /* 0x000fe20000000800 */
[----:B------:R-:W-:Y:S01]  /*1e80*/  @!PT LDS RZ, [RZ] ;  /* 0x00000000fffff984 */ /* 0x000fe20000000800 */
[----:B------:R3:W-:Y:S06]  /*1e90*/  MEMBAR.ALL.CTA ;  /* 0x0000000000007992 */ /* 0x0007ec0000008000 */
[----:B---3--:R-:W3:Y:S01]  /*1ea0*/  FENCE.VIEW.ASYNC.S ;  /* 0x00000000000073c6 */ /* 0x008ee20000000000 */
[----:B--2---:R-:W-:-:S13]  /*1eb0*/  LOP3.LUT P0, RZ, R6, 0x1, RZ, 0xc0, !PT ;  /* 0x0000000106ff7812 */ /* 0x004fda000780c0ff */
[----:B---3--:R-:W-:Y:S01]  /*1ec0*/  VOTEU.ANY UP1, P0 ;  /* 0x0000000000ff7886 */ /* 0x008fe20000020100 */
[----:B------:R-:W-:-:S13]  /*1ed0*/  PLOP3.LUT P0, PT, PT, PT, UP1, 0x80, 0x8 ;  /* 0x000000000008781c */ /* 0x000fda0003f0f018 */
[----:B-1----:R-:W-:Y:S02]  /*1ee0*/  @P0 LOP3.LUT R2, R5, 0xffff, RZ, 0xc0, !PT ;  /* 0x0000ffff05020812 */ /* 0x002fe400078ec0ff */
[----:B------:R-:W-:Y:S02]  /*1ef0*/  @P0 MOV R8, R4 ;  /* 0x0000000400080202 */ /* 0x000fe40000000f00 */
[----:B------:R-:W-:Y:S01]  /*1f00*/  @P0 R2UR UR7, R2 ;  /* 0x00000000020702ca */ /* 0x000fe200000e0000 */
[----:B------:R-:W-:Y:S01]  /*1f10*/  VIADD R2, R3, 0xc0 ;  /* 0x000000c003027836 */ /* 0x000fe20000000000 */
[----:B------:R-:W-:Y:S02]  /*1f20*/  @P0 SHF.R.U32.HI R4, RZ, 0x10, R5 ;  /* 0x00000010ff040819 */ /* 0x000fe40000011605 */
[----:B------:R-:W-:Y:S02]  /*1f30*/  @P0 R2UR UR8, R8 ;  /* 0x00000000080802ca */ /* 0x000fe400000e0000 */
[----:B------:R-:W-:-:S02]  /*1f40*/  PRMT R2, RZ, 0x654, R2 ;  /* 0x00000654ff027816 */ /* 0x000fc40000000002 */
[----:B------:R-:W-:Y:S02]  /*1f50*/  @P0 R2UR UR5, R4 ;  /* 0x00000000040502ca */ /* 0x000fe400000e0000 */
[----:B------:R1:W-:Y:S03]  /*1f60*/  SYNCS.ARRIVE.TRANS64.RED.A1T0 RZ, [R2+URZ], RZ ;  /* 0x000000ff02ff79a7 */ /* 0x0003e600081004ff */
[----:B------:R-:W-:-:S04]  /*1f70*/  @UP1 UMOV UR37, UR7 ;  /* 0x0000000700251c82 */ /* 0x000fc80008000000 */
[----:B------:R-:W-:-:S04]  /*1f80*/  @UP1 UMOV UR38, UR8 ;  /* 0x0000000800261c82 */ /* 0x000fc80008000000 */
[----:B------:R-:W-:Y:S01]  /*1f90*/  @UP1 UMOV UR36, UR5 ;  /* 0x0000000500241c82 */ /* 0x000fe20008000000 */
[----:B------:R-:W-:Y:S05]  /*1fa0*/  BRA.U !UP0, `(.L_x_33) ;  /* 0x0000000108d47547 */ /* 0x000fea000b800000 */
[----:B------:R-:W2:Y:S01]  /*1fb0*/  LDCU.128 UR24, c[0x0][0xb10] ;  /* 0x00016200ff1877ac */ /* 0x000ea20008000c00 */
[----:B------:R-:W3:Y:S01]  /*1fc0*/  LDCU UR22, c[0x0][0xb20] ;  /* 0x00016400ff1677ac */ /* 0x000ee20008000800 */
[----:B------:R-:W4:Y:S01]  /*1fd0*/  LDCU UR20, c[0x0][0xb0c] ;  /* 0x00016180ff1477ac */ /* 0x000f220008000800 */
[----:B------:R-:W1:Y:S01]  /*1fe0*/  LDCU.64 UR10, c[0x0][0xb28] ;  /* 0x00016500ff0a77ac */ /* 0x000e620008000a00 */
[----:B------:R-:W-:Y:S02]  /*1ff0*/  UISETP.NE.AND UP3, UPT, UR21, 0x1, UPT ;  /* 0x000000011500788c */ /* 0x000fe4000bf65270 */
[----:B--2---:R-:W-:Y:S02]  /*2000*/  UIMAD.WIDE.U32 UR8, UR39, UR27, URZ ;  /* 0x0000001b270872a5 */ /* 0x004fe4000f8e00ff */
[----:B------:R-:W-:Y:S02]  /*2010*/  UIMAD.WIDE.U32 UR12, UR40, UR24, URZ ;  /* 0x00000018280c72a5 */ /* 0x000fe4000f8e00ff */
[----:B------:R-:W-:-:S02]  /*2020*/  UISETP.NE.AND UP0, UPT, UR26, 0x1, UPT ;  /* 0x000000011a00788c */ /* 0x000fc4000bf05270 */
[----:B------:R-:W-:Y:S01]  /*2030*/  UIMAD.WIDE.U32 UR18, UR37, UR27, URZ ;  /* 0x0000001b251272a5 */ /* 0x000fe2000f8e00ff */
[----:B------:R-:W-:Y:S02]  /*2040*/  UMOV UR8, UR9 ;  /* 0x0000000900087c82 */ /* 0x000fe40008000000 */
[----:B------:R-:W-:Y:S01]  /*2050*/  UMOV UR5, UR13 ;  /* 0x0000000d00057c82 */ /* 0x000fe20008000000 */
[----:B---3--:R-:W-:Y:S02]  /*2060*/  USHF.R.U32.HI UR8, URZ, UR22, UR8 ;  /* 0x00000016ff087299 */ /* 0x008fe40008011608 */
[----:B----4-:R-:W-:Y:S02]  /*2070*/  UISETP.NE.AND UP2, UPT, UR20, 0x1, UPT ;  /* 0x000000011400788c */ /* 0x010fe4000bf45270 */
[----:B------:R-:W-:Y:S02]  /*2080*/  USHF.R.U32.HI UR5, URZ, UR25, UR5 ;  /* 0x00000019ff057299 */ /* 0x000fe40008011605 */
[----:B------:R-:W-:-:S02]  /*2090*/  USEL UR7, UR39, UR8, !UP0 ;  /* 0x0000000827077287 */ /* 0x000fc4000c000000 */
[----:B------:R-:W-:Y:S02]  /*20a0*/  USEL UR8, UR40, UR5, !UP2 ;  /* 0x0000000528087287 */ /* 0x000fe4000d000000 */
[----:B-1----:R-:W-:Y:S01]  /*20b0*/  UIMAD.WIDE.U32 UR12, UR7, UR10, URZ ;  /* 0x0000000a070c72a5 */ /* 0x002fe2000f8e00ff */
[----:B------:R-:W-:Y:S01]  /*20c0*/  UMOV UR5, UR19 ;  /* 0x0000001300057c82 */ /* 0x000fe20008000000 */
[----:B------:R-:W-:Y:S02]  /*20d0*/  UIMAD.WIDE.U32 UR16, UR38, UR24, URZ ;  /* 0x00000018261072a5 */ /* 0x000fe4000f8e00ff */
[----:B------:R-:W-:-:S03]  /*20e0*/  UIMAD.WIDE.U32 UR18, UR8, UR10, URZ ;  /* 0x0000000a081272a5 */ /* 0x000fc6000f8e00ff */
[----:B------:R-:W-:Y:S01]  /*20f0*/  UMOV UR12, UR13 ;  /* 0x0000000d000c7c82 */ /* 0x000fe20008000000 */
[----:B------:R-:W-:Y:S02]  /*2100*/  USHF.R.U32.HI UR5, URZ, UR22, UR5 ;  /* 0x00000016ff057299 */ /* 0x000fe40008011605 */
[----:B------:R-:W-:Y:S01]  /*2110*/  @UP3 USHF.R.U32.HI UR7, URZ, UR11, UR12 ;  /* 0x0000000bff073299 */ /* 0x000fe2000801160c */
[----:B------:R-:W-:Y:S01]  /*2120*/  UMOV UR16, UR17 ;  /* 0x0000001100107c82 */ /* 0x000fe20008000000 */
[----:B------:R-:W-:Y:S01]  /*2130*/  UMOV UR18, UR19 ;  /* 0x0000001300127c82 */ /* 0x000fe20008000000 */
[----:B------:R-:W-:Y:S02]  /*2140*/  USHF.R.U32.HI UR25, URZ, UR25, UR16 ;  /* 0x00000019ff197299 */ /* 0x000fe40008011610 */
[----:B------:R-:W-:Y:S02]  /*2150*/  USEL UR5, UR37, UR5, !UP0 ;  /* 0x0000000525057287 */ /* 0x000fe4000c000000 */
[----:B------:R-:W-:-:S02]  /*2160*/  @UP3 USHF.R.U32.HI UR8, URZ, UR11, UR18 ;  /* 0x0000000bff083299 */ /* 0x000fc40008011612 */
[----:B------:R-:W-:Y:S02]  /*2170*/  UIMAD UR9, UR21, UR7, URZ ;  /* 0x00000007150972a4 */ /* 0x000fe4000f8e02ff */
[----:B------:R-:W-:Y:S02]  /*2180*/  USEL UR7, UR38, UR25, !UP2 ;  /* 0x0000001926077287 */ /* 0x000fe4000d000000 */
[----:B------:R-:W-:Y:S02]  /*2190*/  UIMAD UR12, UR21, UR8, URZ ;  /* 0x00000008150c72a4 */ /* 0x000fe4000f8e02ff */
[----:B------:R-:W-:Y:S02]  /*21a0*/  UISETP.GE.AND UP0, UPT, UR5, UR9, UPT ;  /* 0x000000090500728c */ /* 0x000fe4000bf06270 */
[----:B------:R-:W-:Y:S02]  /*21b0*/  UIMAD.WIDE.U32 UR16, UR5, UR10, URZ ;  /* 0x0000000a051072a5 */ /* 0x000fe4000f8e00ff */
[----:B------:R-:W-:-:S02]  /*21c0*/  UISETP.GE.OR UP0, UPT, UR7, UR12, UP0 ;  /* 0x0000000c0700728c */ /* 0x000fc40008706670 */
        /* <DEDUP_REMOVED lines=19> */
.L_x_33:
[----:B------:R-:W2:Y:S02]  /*2300*/  LDCU UR5, c[0x0][0xb30] ;  /* 0x00016600ff0577ac */ /* 0x000ea40008000800 */
[----:B--2---:R-:W-:-:S09]  /*2310*/  UISETP.NE.AND UP0, UPT, UR5, 0x1, UPT ;  /* 0x000000010500788c */ /* 0x004fd2000bf05270 */
[----:B------:R-:W-:Y:S05]  /*2320*/  BRA.U UP0, `(.L_x_34) ;  /* 0x0000000100447547 */ /* 0x000fea000b800000 */
[----:B------:R-:W2:Y:S01]  /*2330*/  LDCU.128 UR16, c[0x0][0xb10] ;  /* 0x00016200ff1077ac */ /* 0x000ea20008000c00 */
[----:B------:R-:W3:Y:S01]  /*2340*/  LDCU UR12, c[0x0][0xb0c] ;  /* 0x00016180ff0c77ac */ /* 0x000ee20008000800 */
[----:B------:R-:W4:Y:S01]  /*2350*/  LDCU UR13, c[0x0][0xb20] ;  /* 0x00016400ff0d77ac */ /* 0x000f220008000800 */
[----:B--2---:R-:W-:Y:S02]  /*2360*/  UIMAD.WIDE.U32 UR10, UR38, UR16, URZ ;  /* 0x00000010260a72a5 */ /* 0x004fe4000f8e00ff */
[----:B------:R-:W-:Y:S02]  /*2370*/  UIMAD.WIDE.U32 UR8, UR37, UR19, URZ ;  /* 0x00000013250872a5 */ /* 0x000fe4000f8e00ff */
[----:B---3--:R-:W-:Y:S02]  /*2380*/  UISETP.NE.AND UP2, UPT, UR12, 0x1, UPT ;  /* 0x000000010c00788c */ /* 0x008fe4000bf45270 */
[----:B------:R-:W-:Y:S01]  /*2390*/  UISETP.NE.AND UP0, UPT, UR18, 0x1, UPT ;  /* 0x000000011200788c */ /* 0x000fe2000bf05270 */
[----:B------:R-:W-:-:S02]  /*23a0*/  UMOV UR7, UR11 ;  /* 0x0000000b00077c82 */ /* 0x000fc40008000000 */
[----:B------:R-:W-:Y:S01]  /*23b0*/  UMOV UR5, UR9 ;  /* 0x0000000900057c82 */ /* 0x000fe20008000000 */
[----:B------:R-:W-:Y:S02]  /*23c0*/  USHF.R.U32.HI UR7, URZ, UR17, UR7 ;  /* 0x00000011ff077299 */ /* 0x000fe40008011607 */
[----:B----4-:R-:W-:Y:S02]  /*23d0*/  USHF.R.U32.HI UR5, URZ, UR13, UR5 ;  /* 0x0000000dff057299 */ /* 0x010fe40008011605 */
[----:B------:R-:W-:Y:S02]  /*23e0*/  USEL UR7, UR38, UR7, !UP2 ;  /* 0x0000000726077287 */ /* 0x000fe4000d000000 */
[----:B------:R-:W-:-:S04]  /*23f0*/  USEL UR5, UR37, UR5, !UP0 ;  /* 0x0000000525057287 */ /* 0x000fc8000c000000 */
[----:B------:R-:W-:Y:S02]  /*2400*/  UIADD3 UR8, UPT, UPT, UR7, -UR5, URZ ;  /* 0x8000000507087290 */ /* 0x000fe4000fffe0ff */
[----:B------:R-:W-:Y:S02]  /*2410*/  UIADD3 UR5, UPT, UPT, -UR7, UR5, URZ ;  /* 0x0000000507057290 */ /* 0x000fe4000fffe1ff */
[----:B------:R-:W-:Y:S02]  /*2420*/  UIMAD UR37, UR8, UR18, UR37 ;  /* 0x00000012082572a4 */ /* 0x000fe4000f8e0225 */
[----:B------:R-:W-:-:S12]  /*2430*/  UIMAD UR38, UR5, UR12, UR38 ;  /* 0x0000000c052672a4 */ /* 0x000fd8000f8e0226 */
.L_x_34:
[----:B-1----:R-:W-:Y:S01]  /*2440*/  VIADD R2, R9, 0x1 ;  /* 0x0000000109027836 */ /* 0x002fe20000000000 */
[----:B------:R-:W-:Y:S01]  /*2450*/  PLOP3.LUT P1, PT, PT, PT, PT, 0x80, 0x8 ;  /* 0x000000000008781c */ /* 0x000fe20003f2f070 */
[----:B------:R-:W-:Y:S02]  /*2460*/  UIADD3 UR46, UPT, UPT, UR38, UR61, URZ ;  /* 0x0000003d262e7290 */ /* 0x000fe4000fffe0ff */
[----:B------:R-:W-:Y:S01]  /*2470*/  UIADD3 UR47, UPT, UPT, UR37, UR60, URZ ;  /* 0x0000003c252f7290 */ /* 0x000fe2000fffe0ff */
[----:B------:R-:W-:-:S04]  /*2480*/  ISETP.NE.AND P0, PT, R2, 0x2, PT ;  /* 0x000000020200780c */ /* 0x000fc80003f05270 */
[----:B------:R-:W-:Y:S02]  /*2490*/  SEL R3, RZ, 0x1, P0 ;  /* 0x00000001ff037807 */ /* 0x000fe40000000000 */
[----:B------:R-:W-:Y:S02]  /*24a0*/  SEL R9, R2, RZ, P0 ;  /* 0x000000ff02097207 */ /* 0x000fe40000000000 */
[----:B------:R-:W-:Y:S01]  /*24b0*/  LOP3.LUT R12, R12, R3, RZ, 0x3c, !PT ;  /* 0x000000030c0c7212 */ /* 0x000fe200078e3cff */
[----:B------:R-:W-:Y:S06]  /*24c0*/  BRA.U UP1, `(.L_x_35) ;  /* 0xfffffff1016c7547 */ /* 0x000fec000b83ffff */
[----:B------:R-:W-:Y:S01]  /*24d0*/  UIADD3 UR7, UPT, UPT, UR4, 0x40, URZ ;  /* 0x0000004004077890 */ /* 0x000fe2000fffe0ff */
[----:B------:R-:W-:-:S03]  /*24e0*/  SHF.L.U32 R2, R0, 0x1f, RZ ;  /* 0x0000001f00027819 */ /* 0x000fc600000006ff */
[----:B------:R-:W-:-:S09]  /*24f0*/  ULEA UR4, UR6, UR7, 0x3 ;  /* 0x0000000706047291 */ /* 0x000fd2000f8e18ff */
[----:B------:R-:W1:Y:S02]  /*2500*/  SYNCS.PHASECHK.TRANS64.TRYWAIT P0, [UR4], R2 ;  /* 0x00000002ff0075a7 */ /* 0x000e640008001104 */
[----:B-1----:R-:W-:Y:S05]  /*2510*/  @!P0 BRA `(.L_x_36) ;  /* 0x0000007400d88947 */ /* 0x002fea0003800000 */
.L_x_114:
[----:B------:R-:W-:-:S04]  /*2520*/  UIADD3 UR4, UPT, UPT, UR6, 0x1, URZ ;  /* 0x0000000106047890 */ /* 0x000fc8000fffe0ff */
[----:B------:R-:W-:-:S04]  /*2530*/  UISETP.NE.AND UP0, UPT, UR4, 0x8, UPT ;  /* 0x000000080400788c */ /* 0x000fc8000bf05270 */
[----:B------:R-:W-:Y:S02]  /*2540*/  USEL UR6, URZ, 0x1, UP0 ;  /* 0x00000001ff067887 */ /* 0x000fe40008000000 */
[----:B------:R-:W-:-:S04]  /*2550*/  USEL UR4, UR4, URZ, UP0 ;  /* 0x000000ff04047287 */ /* 0x000fc80008000000 */
[----:B------:R-:W-:Y:S01]  /*2560*/  ULEA UR5, UR4, UR7, 0x3 ;  /* 0x0000000704057291 */ /* 0x000fe2000f8e18ff */
[----:B------:R-:W-:-:S04]  /*2570*/  LOP3.LUT R0, R0, UR6, RZ, 0x3c, !PT ;  /* 0x0000000600007c12 */ /* 0x000fc8000f8e3cff */
[----:B-1----:R-:W-:-:S04]  /*2580*/  SHF.L.U32 R2, R0, 0x1f, RZ ;  /* 0x0000001f00027819 */ /* 0x002fc800000006ff */
[----:B------:R-:W1:Y:S02]  /*2590*/  SYNCS.PHASECHK.TRANS64.TRYWAIT P0, [UR5], R2 ;  /* 0x00000002ff0075a7 */ /* 0x000e640008001105 */
[----:B-1----:R-:W-:Y:S05]  /*25a0*/  @!P0 BRA `(.L_x_37) ;  /* 0x0000007400cc8947 */ /* 0x002fea0003800000 */
.L_x_116:
        /* <DEDUP_REMOVED lines=9> */
.L_x_118:
        /* <DEDUP_REMOVED lines=9> */
.L_x_120:
        /* <DEDUP_REMOVED lines=9> */
.L_x_122:
        /* <DEDUP_REMOVED lines=9> */
.L_x_124:
        /* <DEDUP_REMOVED lines=9> */
.L_x_126:
[----:B------:R-:W-:-:S04]  /*2880*/  UIADD3 UR4, UPT, UPT, UR4, 0x1, URZ ;  /* 0x0000000104047890 */ /* 0x000fc8000fffe0ff */
[----:B------:R-:W-:-:S04]  /*2890*/  UISETP.NE.AND UP0, UPT, UR4, 0x8, UPT ;  /* 0x000000080400788c */ /* 0x000fc8000bf05270 */
[----:B------:R-:W-:Y:S02]  /*28a0*/  USEL UR5, URZ, 0x1, UP0 ;  /* 0x00000001ff057887 */ /* 0x000fe40008000000 */
[----:B------:R-:W-:-:S04]  /*28b0*/  USEL UR4, UR4, URZ, UP0 ;  /* 0x000000ff04047287 */ /* 0x000fc80008000000 */
[----:B------:R-:W-:Y:S01]  /*28c0*/  ULEA UR4, UR4, UR7, 0x3 ;  /* 0x0000000704047291 */ /* 0x000fe2000f8e18ff */
[----:B-1----:R-:W-:-:S04]  /*28d0*/  LOP3.LUT R2, R0, UR5, RZ, 0x3c, !PT ;  /* 0x0000000500027c12 */ /* 0x002fc8000f8e3cff */
[----:B------:R-:W-:Y:S01]  /*28e0*/  SHF.L.U32 R2, R2, 0x1f, RZ ;  /* 0x0000001f02027819 */ /* 0x000fe200000006ff */
[----:B------:R-:W-:-:S07]  /*28f0*/  IMAD.U32 R0, RZ, RZ, UR4 ;  /* 0x00000004ff007e24 */ /* 0x000fce000f8e00ff */
.L_x_43:
[----:B-1----:R1:W2:Y:S02]  /*2900*/  SYNCS.PHASECHK.TRANS64.TRYWAIT P0, [R0+URZ], R2 ;  /* 0x00000002000075a7 */ /* 0x0022a400080011ff */
[----:B--2---:R-:W-:Y:S05]  /*2910*/  @!P0 NANOSLEEP.SYNCS 0x989680 ;  /* 0x009896800000895d */ /* 0x004fea0003900000 */
[----:B------:R-:W2:Y:S02]  /*2920*/  @!P0 SYNCS.PHASECHK.TRANS64 P0, [R0+URZ], R2 ;  /* 0x00000002000085a7 */ /* 0x000ea400080010ff */
[----:B--2---:R-:W-:Y:S05]  /*2930*/  @P0 EXIT ;  /* 0x000000000000094d */ /* 0x004fea0003800000 */
[----:B------:R-:W-:Y:S05]  /*2940*/  BRA `(.L_x_43) ;  /* 0xfffffffc00ec7947 */ /* 0x000fea000383ffff */
.L_x_17:
[----:B------:R-:W-:-:S04]  /*2950*/  UISETP.NE.AND UP0, UPT, UR15, URZ, UPT ;  /* 0x000000ff0f00728c */ /* 0x000fc8000bf05270 */
[----:B------:R-:W-:-:S09]  /*2960*/  UISETP.NE.OR UP0, UPT, UR18, 0x1, UP0 ;  /* 0x000000011200788c */ /* 0x000fd20008705670 */
[----:B------:R-:W-:Y:S05]  /*2970*/  BRA.U UP0, `(.L_x_44) ;  /* 0x0000000500507547 */ /* 0x000fea000b800000 */
[----:B------:R-:W-:Y:S01]  /*2980*/  HFMA2 R9, -RZ, RZ, 0, 0 ;  /* 0x00000000ff097431 */ /* 0x000fe200000001ff */
[----:B------:R-:W-:Y:S01]  /*2990*/  ISETP.NE.AND P2, PT, R14, RZ, PT ;  /* 0x000000ff0e00720c */ /* 0x000fe20003f45270 */
[----:B------:R-:W-:Y:S01]  /*29a0*/  IMAD.MOV.U32 R10, RZ, RZ, 0x1 ;  /* 0x00000001ff0a7424 */ /* 0x000fe200078e00ff */
[----:B------:R-:W-:Y:S01]  /*29b0*/  MOV R4, RZ ;  /* 0x000000ff00047202 */ /* 0x000fe20000000f00 */
[----:B------:R-:W-:Y:S01]  /*29c0*/  IMAD.MOV.U32 R12, RZ, RZ, RZ ;  /* 0x000000ffff0c7224 */ /* 0x000fe200078e00ff */
[----:B------:R-:W-:Y:S01]  /*29d0*/  UMOV UR4, 0x400 ;  /* 0x0000040000047882 */ /* 0x000fe20000000000 */
[----:B------:R-:W-:Y:S01]  /*29e0*/  IMAD.MOV.U32 R11, RZ, RZ, RZ ;  /* 0x000000ffff0b7224 */ /* 0x000fe200078e00ff */
[----:B------:R-:W-:Y:S01]  /*29f0*/  ULEA UR15, UR15, UR4, 0x18 ;  /* 0x000000040f0f7291 */ /* 0x000fe2000f8ec0ff */
[----:B------:R-:W-:-:S11]  /*2a00*/  UMOV UR5, URZ ;  /* 0x000000ff00057c82 */ /* 0x000fd60008000000 */
.L_x_48:
[----:B------:R-:W-:Y:S02]  /*2a10*/  LEA R0, R4, UR15, 0x3 ;  /* 0x0000000f04007c11 */ /* 0x000fe4000f8e18ff */
[----:B------:R-:W-:-:S03]  /*2a20*/  SHF.L.U32 R2, R11, 0x1f, RZ ;  /* 0x0000001f0b027819 */ /* 0x000fc600000006ff */
[----:B------:R-:W-:Y:S01]  /*2a30*/  VIADD R3, R0, 0x110 ;  /* 0x0000011000037836 */ /* 0x000fe20000000000 */
[----:B------:R-:W2:Y:S02]  /*2a40*/  SYNCS.PHASECHK.TRANS64.TRYWAIT P0, [R0+URZ+0x100], R2 ;  /* 0x00010002000075a7 */ /* 0x000ea400080011ff */
[----:B--2---:R-:W-:Y:S05]  /*2a50*/  @!P0 BRA `(.L_x_45) ;  /* 0x0000007400308947 */ /* 0x004fea0003800000 */
.L_x_127:
[----:B------:R-:W-:Y:S01]  /*2a60*/  ULEA UR4, UR5, UR15, 0x3 ;  /* 0x0000000f05047291 */ /* 0x000fe2000f8e18ff */
[----:B--2---:R-:W-:Y:S01]  /*2a70*/  PRMT R0, RZ, 0x654, R3 ;  /* 0x00000654ff007816 */ /* 0x004fe20000000003 */
[----:B------:R-:W-:Y:S01]  /*2a80*/  @!P2 IMAD.MOV.U32 R5, RZ, RZ, 0x10 ;  /* 0x00000010ff05a424 */ /* 0x000fe200078e00ff */
[----:B------:R-:W-:Y:S01]  /*2a90*/  SHF.L.U32 R2, R10, 0x1f, RZ ;  /* 0x0000001f0a027819 */ /* 0x000fe200000006ff */
[----:B------:R-:W-:Y:S01]  /*2aa0*/  UIADD3 UR6, UPT, UPT, UR4, 0xb0, URZ ;  /* 0x000000b004067890 */ /* 0x000fe2000fffe0ff */
[----:B------:R2:W-:Y:S04]  /*2ab0*/  SYNCS.ARRIVE.TRANS64.RED.A1T0 RZ, [R0+URZ], RZ ;  /* 0x000000ff00ff79a7 */ /* 0x0005e800081004ff */
[----:B------:R-:W3:Y:S01]  /*2ac0*/  SYNCS.PHASECHK.TRANS64.TRYWAIT P0, [UR4+0xc0], R2 ;  /* 0x0000c002ff0075a7 */ /* 0x000ee20008001104 */
[----:B--2---:R-:W-:-:S05]  /*2ad0*/  IMAD.U32 R0, RZ, RZ, UR6 ;  /* 0x00000006ff007e24 */ /* 0x004fca000f8e00ff */
[----:B------:R-:W-:Y:S01]  /*2ae0*/  PRMT R0, R14, 0x654, R0 ;  /* 0x000006540e007816 */ /* 0x000fe20000000000 */
[----:B---3--:R-:W-:Y:S06]  /*2af0*/  @!P0 BRA `(.L_x_46) ;  /* 0x00000074001c8947 */ /* 0x008fec0003800000 */
.L_x_129:
[----:B------:R-:W-:Y:S01]  /*2b00*/  ULEA UR6, UR5, UR15, 0x4 ;  /* 0x0000000f05067291 */ /* 0x000fe2000f8e20ff */
[----:B------:R-:W-:Y:S01]  /*2b10*/  SEL R13, R0, R13, !P2 ;  /* 0x0000000d000d7207 */ /* 0x000fe20005000000 */
[----:B------:R-:W-:Y:S01]  /*2b20*/  UIADD3 UR7, UPT, UPT, UR4, 0xb0, URZ ;  /* 0x000000b004077890 */ /* 0x000fe2000fffe0ff */
[----:B------:R-:W-:Y:S01]  /*2b30*/  LEA R0, R9, UR15, 0x3 ;  /* 0x0000000f09007c11 */ /* 0x000fe2000f8e18ff */
[----:B------:R-:W-:Y:S01]  /*2b40*/  UIADD3 UR6, UPT, UPT, UR6, 0x130, URZ ;  /* 0x0000013006067890 */ /* 0x000fe2000fffe0ff */
[----:B--2---:R-:W-:Y:S01]  /*2b50*/  SHF.L.U32 R2, R12, 0x1f, RZ ;  /* 0x0000001f0c027819 */ /* 0x004fe200000006ff */
[----:B------:R2:W-:Y:S01]  /*2b60*/  @!P2 SYNCS.ARRIVE.TRANS64.RED RZ, [R13+URZ], R5 ;  /* 0x000000050dffa9a7 */ /* 0x0005e200080004ff */
[----:B------:R-:W-:Y:S01]  /*2b70*/  UIADD3 UR4, UPT, UPT, UR5, 0x1, URZ ;  /* 0x0000000105047890 */ /* 0x000fe2000fffe0ff */
[----:B------:R-:W-:-:S03]  /*2b80*/  VIADD R8, R4, 0x1 ;  /* 0x0000000104087836 */ /* 0x000fc60000000000 */
[----:B------:R-:W-:Y:S02]  /*2b90*/  UISETP.NE.AND UP0, UPT, UR4, 0x2, UPT ;  /* 0x000000020400788c */ /* 0x000fe4000bf05270 */
[----:B------:R-:W-:Y:S06]  /*2ba0*/  UGETNEXTWORKID.BROADCAST [UR6], [UR7] ;  /* 0x00000000060073ca */ /* 0x000fec0008000100 */
[----:B------:R-:W-:Y:S01]  /*2bb0*/  USEL UR6, URZ, 0x1, UP0 ;  /* 0x00000001ff067887 */ /* 0x000fe20008000000 */
[----:B------:R-:W-:Y:S01]  /*2bc0*/  ISETP.NE.AND P0, PT, R8, 0x2, PT ;  /* 0x000000020800780c */ /* 0x000fe20003f05270 */
[----:B------:R-:W-:Y:S01]  /*2bd0*/  USEL UR5, UR4, URZ, UP0 ;  /* 0x000000ff04057287 */ /* 0x000fe20008000000 */
[----:B------:R-:W3:Y:S03]  /*2be0*/  SYNCS.PHASECHK.TRANS64.TRYWAIT P1, [R0+URZ+0xb0], R2 ;  /* 0x0000b002000075a7 */ /* 0x000ee600080211ff */
[----:B------:R-:W-:Y:S01]  /*2bf0*/  LOP3.LUT R10, R10, UR6, RZ, 0x3c, !PT ;  /* 0x000000060a0a7c12 */ /* 0x000fe2000f8e3cff */
[----:B--23--:R-:W-:Y:S07]  /*2c00*/  @!P1 BRA `(.L_x_47) ;  /* 0x0000007000f09947 */ /* 0x00cfee0003800000 */
.L_x_130:
[----:B--2---:R-:W-:Y:S01]  /*2c10*/  LEA R2, R9, UR15, 0x4 ;  /* 0x0000000f09027c11 */ /* 0x004fe2000f8e20ff */
[----:B------:R-:W-:-:S04]  /*2c20*/  VIADD R0, R0, 0xc0 ;  /* 0x000000c000007836 */ /* 0x000fc80000000000 */
[----:B------:R2:W3:Y:S01]  /*2c30*/  LDS.128 R4, [R2+0x130] ;  /* 0x0001300002047984 */ /* 0x0004e20000000c00 */
[----:B------:R-:W-:Y:S01]  /*2c40*/  PRMT R0, RZ, 0x654, R0 ;  /* 0x00000654ff007816 */ /* 0x000fe20000000000 */
[----:B------:R-:W-:Y:S01]  /*2c50*/  @!PT LDS RZ, [RZ] ;  /* 0x00000000fffff984 */ /* 0x000fe20000000800 */
[----:B------:R-:W-:Y:S01]  /*2c60*/  @!PT LDS RZ, [RZ] ;  /* 0x00000000fffff984 */ /* 0x000fe20000000800 */
[----:B------:R-:W-:Y:S01]  /*2c70*/  @!PT LDS RZ, [RZ] ;  /* 0x00000000fffff984 */ /* 0x000fe20000000800 */
[----:B------:R-:W-:Y:S01]  /*2c80*/  @!PT LDS RZ, [RZ] ;  /* 0x00000000fffff984 */ /* 0x000fe20000000800 */
[----:B------:R4:W-:Y:S06]  /*2c90*/  MEMBAR.ALL.CTA ;  /* 0x0000000000007992 */ /* 0x0009ec0000008000 */
[----:B----4-:R-:W4:Y:S01]  /*2ca0*/  FENCE.VIEW.ASYNC.S ;  /* 0x00000000000073c6 */ /* 0x010f220000000000 */
[----:B--2---:R-:W-:-:S04]  /*2cb0*/  SEL R2, RZ, 0x1, P0 ;  /* 0x00000001ff027807 */ /* 0x004fc80000000000 */
[----:B------:R-:W-:Y:S01]  /*2cc0*/  LOP3.LUT R11, R11, R2, RZ, 0x3c, !PT ;  /* 0x000000020b0b7212 */ /* 0x000fe200078e3cff */
[----:B----4-:R2:W-:Y:S01]  /*2cd0*/  SYNCS.ARRIVE.TRANS64.RED.A1T0 RZ, [R0+URZ], RZ ;  /* 0x000000ff00ff79a7 */ /* 0x0105e200081004ff */
[----:B---3--:R-:W-:Y:S02]  /*2ce0*/  LOP3.LUT P3, RZ, R6, 0x1, RZ, 0xc0, !PT ;  /* 0x0000000106ff7812 */ /* 0x008fe4000786c0ff */
[----:B------:R-:W-:Y:S01]  /*2cf0*/  SEL R4, R8, RZ, P0 ;  /* 0x000000ff08047207 */ /* 0x000fe20000000000 */
[----:B--2---:R-:W-:-:S05]  /*2d00*/  VIADD R0, R9, 0x1 ;  /* 0x0000000109007836 */ /* 0x004fca0000000000 */
[----:B------:R-:W-:-:S04]  /*2d10*/  ISETP.NE.AND P1, PT, R0, 0x2, PT ;  /* 0x000000020000780c */ /* 0x000fc80003f25270 */
[----:B------:R-:W-:Y:S02]  /*2d20*/  SEL R3, RZ, 0x1, P1 ;  /* 0x00000001ff037807 */ /* 0x000fe40000800000 */
[----:B------:R-:W-:Y:S02]  /*2d30*/  SEL R9, R0, RZ, P1 ;  /* 0x000000ff00097207 */ /* 0x000fe40000800000 */
[----:B------:R-:W-:Y:S01]  /*2d40*/  LOP3.LUT R12, R12, R3, RZ, 0x3c, !PT ;  /* 0x000000030c0c7212 */ /* 0x000fe200078e3cff */
[----:B------:R-:W-:Y:S06]  /*2d50*/  @P3 BRA `(.L_x_48) ;  /* 0xfffffffc002c3947 */ /* 0x000fec000383ffff */
[----:B------:R-:W-:Y:S01]  /*2d60*/  ULEA UR4, UR5, UR15, 0x3 ;  /* 0x0000000f05047291 */ /* 0x000fe2000f8e18ff */
[----:B------:R-:W-:-:S08]  /*2d70*/  SHF.L.U32 R0, R10, 0x1f, RZ ;  /* 0x0000001f0a007819 */ /* 0x000fd000000006ff */
[----:B------:R-:W2:Y:S02]  /*2d80*/  SYNCS.PHASECHK.TRANS64 P0, [UR4+0xc0], R0 ;  /* 0x0000c000ff0075a7 */ /* 0x000ea40008001004 */
[----:B--2---:R-:W-:Y:S05]  /*2d90*/  @P0 BRA `(.L_x_49) ;  /* 0x0000000000080947 */ /* 0x004fea0003800000 */
[----:B------:R-:W2:Y:S02]  /*2da0*/  SYNCS.PHASECHK.TRANS64.TRYWAIT P0, [UR4+0xc0], R0 ;  /* 0x0000c000ff0075a7 */ /* 0x000ea40008001104 */
[----:B--2---:R-:W-:Y:S05]  /*2db0*/  @!P0 BRA `(.L_x_50) ;  /* 0x0000007000988947 */ /* 0x004fea0003800000 */
.L_x_49:
[----:B------:R-:W-:-:S04]  /*2dc0*/  UIADD3 UR6, UPT, UPT, UR5, 0x1, URZ ;  /* 0x0000000105067890 */ /* 0x000fc8000fffe0ff */
[----:B------:R-:W-:-:S04]  /*2dd0*/  UISETP.NE.AND UP0, UPT, UR6, 0x2, UPT ;  /* 0x000000020600788c */ /* 0x000fc8000bf05270 */
[----:B------:R-:W-:Y:S02]  /*2de0*/  USEL UR7, URZ, 0x1, UP0 ;  /* 0x00000001ff077887 */ /* 0x000fe40008000000 */
[----:B------:R-:W-:-:S04]  /*2df0*/  USEL UR6, UR6, URZ, UP0 ;  /* 0x000000ff06067287 */ /* 0x000fc80008000000 */
[----:B------:R-:W-:Y:S01]  /*2e00*/  ULEA UR6, UR6, UR15, 0x3 ;  /* 0x0000000f06067291 */ /* 0x000fe2000f8e18ff */
[----:B--2---:R-:W-:-:S04]  /*2e10*/  LOP3.LUT R2, R10, UR7, RZ, 0x3c, !PT ;  /* 0x000000070a027c12 */ /* 0x004fc8000f8e3cff */
[----:B------:R-:W-:-:S04]  /*2e20*/  SHF.L.U32 R0, R2, 0x1f, RZ ;  /* 0x0000001f02007819 */ /* 0x000fc800000006ff */
[----:B------:R-:W2:Y:S02]  /*2e30*/  SYNCS.PHASECHK.TRANS64 P0, [UR6+0xc0], R0 ;  /* 0x0000c000ff0075a7 */ /* 0x000ea40008001006 */
[----:B-12---:R-:W-:Y:S05]  /*2e40*/  @P0 EXIT ;  /* 0x000000000000094d */ /* 0x006fea0003800000 */
[----:B------:R-:W-:Y:S02]  /*2e50*/  SHF.L.U32 R2, R2, 0x1f, RZ ;  /* 0x0000001f02027819 */ /* 0x000fe400000006ff */
[----:B------:R-:W-:-:S07]  /*2e60*/  MOV R0, UR6 ;  /* 0x0000000600007c02 */ /* 0x000fce0008000f00 */
.L_x_51:
[----:B-1----:R1:W2:Y:S02]  /*2e70*/  SYNCS.PHASECHK.TRANS64.TRYWAIT P0, [R0+URZ+0xc0], R2 ;  /* 0x0000c002000075a7 */ /* 0x0022a400080011ff */
[----:B--2---:R-:W-:Y:S05]  /*2e80*/  @!P0 NANOSLEEP.SYNCS 0x989680 ;  /* 0x009896800000895d */ /* 0x004fea0003900000 */
[----:B------:R-:W2:Y:S02]  /*2e90*/  @!P0 SYNCS.PHASECHK.TRANS64 P0, [R0+URZ+0xc0], R2 ;  /* 0x0000c002000085a7 */ /* 0x000ea400080010ff */
[----:B--2---:R-:W-:Y:S05]  /*2ea0*/  @P0 EXIT ;  /* 0x000000000000094d */ /* 0x004fea0003800000 */
[----:B------:R-:W-:Y:S05]  /*2eb0*/  BRA `(.L_x_51) ;  /* 0xfffffffc00ec7947 */ /* 0x000fea000383ffff */
.L_x_44:
[----:B------:R-:W-:-:S09]  /*2ec0*/  UISETP.NE.AND UP0, UPT, UR18, URZ, UPT ;  /* 0x000000ff1200728c */ /* 0x000fd2000bf05270 */
[----:B------:R-:W-:Y:S05]  /*2ed0*/  BRA.U UP0, `(.L_x_52) ;  /* 0x0000000d005c7547 */ /* 0x000fea000b800000 */
[----:B------:R-:W-:Y:S01]  /*2ee0*/  UMOV UR4, 0x40 ;  /* 0x0000004000047882 */ /* 0x000fe20000000000 */
[----:B------:R-:W-:Y:S01]  /*2ef0*/  NOP ;  /* 0x0000000000007918 */ /* 0x000fe20000000000 */
[----:B------:R-:W-:-:S03]  /*2f00*/  ULEA UR5, UR15, UR4, 0x18 ;  /* 0x000000040f057291 */ /* 0x000fc6000f8ec0ff */
[----:B------:R-:W-:Y:S02]  /*2f10*/  UMOV UR4, 0x400 ;  /* 0x0000040000047882 */ /* 0x000fe40000000000 */
[----:B------:R-:W-:-:S04]  /*2f20*/  ULEA UR15, UR15, UR4, 0x18 ;  /* 0x000000040f0f7291 */ /* 0x000fc8000f8ec0ff */
[----:B------:R-:W2:Y:S02]  /*2f30*/  LDS.U8 R0, [UR5+0x1c] ;  /* 0x00001c05ff007984 */ /* 0x000ea40008000000 */
[----:B--2---:R-:W-:-:S13]  /*2f40*/  ISETP.NE.AND P0, PT, R0, RZ, PT ;  /* 0x000000ff0000720c */ /* 0x004fda0003f05270 */
[----:B------:R-:W-:Y:S05]  /*2f50*/  @P0 BRA `(.L_x_53) ;  /* 0x0000000000580947 */ /* 0x000fea0003800000 */
[----:B------:R-:W-:-:S13]  /*2f60*/  ELECT P0, URZ, PT ;  /* 0x0000000000ff782f */ /* 0x000fda0003800000 */
[----:B------:R-:W-:Y:S05]  /*2f70*/  @!P0 BRA `(.L_x_54) ;  /* 0x0000000000608947 */ /* 0x000fea0003800000 */
[----:B------:R-:W-:Y:S01]  /*2f80*/  UMOV UR4, 0x10 ;  /* 0x0000001000047882 */ /* 0x000fe20000000000 */
[----:B------:R-:W-:Y:S01]  /*2f90*/  HFMA2 R2, -RZ, RZ, 0, 5.9604644775390625e-08 ;  /* 0x00000001ff027431 */ /* 0x000fe200000001ff */
[----:B------:R-:W-:-:S03]  /*2fa0*/  MOV R3, 0xffff ;  /* 0x0000ffff00037802 */ /* 0x000fc60000000f00 */
[----:B------:R-:W-:Y:S04]  /*2fb0*/  DEPBAR.LE SB2, 0x36 ;  /* 0x0000ad800000791a */ /* 0x000fe80000000000 */
[----:B------:R-:W2:Y:S02]  /*2fc0*/  UTCATOMSWS.FIND_AND_SET.ALIGN UP0, UR4, UR4 ;  /* 0x00000004000475e3 */ /* 0x000ea40008000800 */
[----:B--2---:R-:W-:Y:S01]  /*2fd0*/  MOV R0, UR4 ;  /* 0x0000000400007c02 */ /* 0x004fe20008000f00 */
[----:B------:R-:W-:Y:S06]  /*2fe0*/  BRA.U UP0, `(.L_x_55) ;  /* 0x0000000100187547 */ /* 0x000fec000b800000 */
.L_x_56:
[----:B------:R-:W-:Y:S05]  /*2ff0*/  NANOSLEEP 0x64 ;  /* 0x000000640000795d */ /* 0x000fea0003800000 */
[----:B------:R-:W-:-:S05]  /*3000*/  UMOV UR4, 0x10 ;  /* 0x0000001000047882 */ /* 0x000fca0000000000 */
[----:B------:R-:W-:Y:S04]  /*3010*/  DEPBAR.LE SB2, 0x36 ;  /* 0x0000ad800000791a */ /* 0x000fe80000000000 */
[----:B------:R-:W2:Y:S02]  /*3020*/  UTCATOMSWS.FIND_AND_SET.ALIGN UP0, UR4, UR4 ;  /* 0x00000004000475e3 */ /* 0x000ea40008000800 */
[----:B--2---:R-:W-:Y:S01]  /*3030*/  MOV R0, UR4 ;  /* 0x0000000400007c02 */ /* 0x004fe20008000f00 */
[----:B------:R-:W-:Y:S05]  /*3040*/  BRA.U !UP0, `(.L_x_56) ;  /* 0xfffffffd08e87547 */ /* 0x000fea000b83ffff */
.L_x_55:
[-C--:B------:R-:W-:Y:S02]  /*3050*/  SHF.L.U32 R3, R3, R0.reuse, RZ ;  /* 0x0000000003037219 */ /* 0x080fe400000006ff */
[----:B------:R-:W-:Y:S01]  /*3060*/  SHF.L.U32 R2, R2, R0, RZ ;  /* 0x0000000002027219 */ /* 0x000fe200000006ff */
[----:B------:R-:W-:Y:S02]  /*3070*/  IMAD.SHL.U32 R0, R0, 0x20, RZ ;  /* 0x0000002000007824 */ /* 0x000fe400078e00ff */
[----:B------:R2:W-:Y:S04]  /*3080*/  ATOMS.OR RZ, [UR5+0x14], R3 ;  /* 0x00001403ffff798c */ /* 0x0005e8000b000005 */
[----:B------:R2:W-:Y:S04]  /*3090*/  ATOMS.OR RZ, [UR5+0x18], R2 ;  /* 0x00001802ffff798c */ /* 0x0005e8000b000005 */
[----:B------:R2:W-:Y:S01]  /*30a0*/  STS [UR15+0x150], R0 ;  /* 0x00015000ff007988 */ /* 0x0005e2000800080f */
[----:B------:R-:W-:Y:S05]  /*30b0*/  BRA `(.L_x_54) ;  /* 0x0000000000107947 */ /* 0x000fea0003800000 */
.L_x_53:
[----:B------:R-:W-:Y:S02]  /*30c0*/  MOV R0, 0xffffffff ;  /* 0xffffffff00007802 */ /* 0x000fe40000000f00 */
[----:B------:R-:W-:-:S03]  /*30d0*/  MOV R2, 0x3100 ;  /* 0x0000310000027802 */ /* 0x000fc60000000f00 */
[----:B------:R2:W-:Y:S04]  /*30e0*/  STS [UR15+0x150], R0 ;  /* 0x00015000ff007988 */ /* 0x0005e8000800080f */
[----:B-12--5:R-:W-:Y:S05]  /*30f0*/  CALL.REL.NOINC `($__internal_1_$__cuda_sm10x_tcgen05_guardrail_trap_phase_invalid_during_alloc) ;  /* 0x0000007400147944 */ /* 0x026fea0003c00000 */
.L_x_54:
[----:B------:R-:W-:Y:S05]  /*3100*/  WARPSYNC.ALL ;  /* 0x0000000000007948 */ /* 0x000fea0003800000 */
[----:B------:R-:W3:Y:S01]  /*3110*/  S2UR UR4, SR_CgaCtaId ;  /* 0x00000000000479c3 */ /* 0x000ee20000008800 */
[----:B------:R-:W-:Y:S01]  /*3120*/  UMOV UR18, 0x400 ;  /* 0x0000040000127882 */ /* 0x000fe20000000000 */
[----:B------:R-:W-:-:S06]  /*3130*/  NOP ;  /* 0x0000000000007918 */ /* 0x000fcc0000000000 */
[----:B------:R-:W-:Y:S06]  /*3140*/  BAR.ARV 0x6, 0xa0 ;  /* 0x0182800000007b1d */ /* 0x000fec0000002000 */
[----:B------:R-:W4:Y:S01]  /*3150*/  LDCU UR5, c[0x0][0x38c] ;  /* 0x00007180ff0577ac */ /* 0x000f220008000800 */
[----:B------:R-:W-:Y:S02]  /*3160*/  HFMA2 R12, -RZ, RZ, 0, 0 ;  /* 0x00000000ff0c7431 */ /* 0x000fe400000001ff */
[----:B------:R-:W-:Y:S01]  /*3170*/  IMAD.MOV.U32 R7, RZ, RZ, 0x1 ;  /* 0x00000001ff077424 */ /* 0x000fe200078e00ff */
[----:B------:R-:W1:Y:S01]  /*3180*/  LDCU UR7, c[0x0][0x38c] ;  /* 0x00007180ff0777ac */ /* 0x000e620008000800 */
[----:B--2---:R-:W-:Y:S01]  /*3190*/  IMAD.MOV.U32 R2, RZ, RZ, RZ ;  /* 0x000000ffff027224 */ /* 0x004fe200078e00ff */
[----:B------:R-:W-:Y:S01]  /*31a0*/  UMOV UR22, URZ ;  /* 0x000000ff00167c82 */ /* 0x000fe20008000000 */
[----:B------:R-:W-:Y:S01]  /*31b0*/  UMOV UR14, URZ ;  /* 0x000000ff000e7c82 */ /* 0x000fe20008000000 */
[----:B---3--:R-:W-:Y:S01]  /*31c0*/  ULEA UR18, UR4, UR18, 0x18 ;  /* 0x0000001204127291 */ /* 0x008fe2000f8ec0ff */
[----:B------:R-:W-:Y:S01]  /*31d0*/  UMOV UR26, 0x0 ;  /* 0x00000000001a7882 */ /* 0x000fe20000000000 */
[----:B------:R-:W-:-:S02]  /*31e0*/  UMOV UR27, 0x8280490 ;  /* 0x08280490001b7882 */ /* 0x000fc40000000000 */
[----:B------:R-:W-:Y:S01]  /*31f0*/  UIADD3 UR6, UPT, UPT, UR18, 0x24400, URZ ;  /* 0x0002440012067890 */ /* 0x000fe2000fffe0ff */
[----:B------:R-:W-:Y:S01]  /*3200*/  UMOV UR24, 0x0 ;  /* 0x0000000000187882 */ /* 0x000fe20000000000 */
[----:B------:R-:W-:Y:S01]  /*3210*/  UMOV UR25, 0x8280490 ;  /* 0x0828049000197882 */ /* 0x000fe20000000000 */
[----:B----4-:R-:W-:Y:S02]  /*3220*/  UIADD3 UR5, UPT, UPT, UR5, 0x1f, URZ ;  /* 0x0000001f05057890 */ /* 0x010fe4000fffe0ff */
[----:B------:R-:W2:Y:S02]  /*3230*/  LDS R0, [UR18+0x150] ;  /* 0x00015012ff007984 */ /* 0x000ea40008000800 */
[----:B------:R-:W-:Y:S02]  /*3240*/  USHF.R.S32.HI UR4, URZ, 0x1f, UR5 ;  /* 0x0000001fff047899 */ /* 0x000fe40008011405 */
[----:B-1----:R-:W-:Y:S02]  /*3250*/  UISETP.GE.AND UP4, UPT, UR7, 0x1, UPT ;  /* 0x000000010700788c */ /* 0x002fe4000bf86270 */
[----:B------:R-:W-:-:S02]  /*3260*/  ULEA.HI UR4, UR4, UR5, URZ, 0x5 ;  /* 0x0000000504047291 */ /* 0x000fc4000f8f28ff */
[----:B------:R-:W-:Y:S02]  /*3270*/  UIADD3 UR5, UPT, UPT, UR18, 0x14400, URZ ;  /* 0x0001440012057890 */ /* 0x000fe4000fffe0ff */
[----:B------:R-:W-:Y:S02]  /*3280*/  USHF.R.S32.HI UR23, URZ, 0x5, UR4 ;  /* 0x00000005ff177899 */ /* 0x000fe40008011404 */
[----:B------:R-:W-:Y:S02]  /*3290*/  USHF.R.U32.HI UR5, URZ, 0x4, UR5 ;  /* 0x00000004ff057899 */ /* 0x000fe40008011605 */
[----:B------:R-:W-:Y:S02]  /*32a0*/  USHF.R.U32.HI UR4, URZ, 0x4, UR6 ;  /* 0x00000004ff047899 */ /* 0x000fe40008011606 */
[----:B------:R-:W-:Y:S02]  /*32b0*/  UISETP.LT.AND UP0, UPT, UR23, 0x1, UPT ;  /* 0x000000011700788c */ /* 0x000fe4000bf01270 */
[----:B------:R-:W-:-:S02]  /*32c0*/  ULOP3.LUT UR5, UR5, 0x3fff, URZ, 0xc0, !UPT ;  /* 0x00003fff05057892 */ /* 0x000fc4000f8ec0ff */
[----:B------:R-:W-:Y:S02]  /*32d0*/  ULOP3.LUT UR4, UR4, 0x3fff, URZ, 0xc0, !UPT ;  /* 0x00003fff04047892 */ /* 0x000fe4000f8ec0ff */
[----:B------:R-:W-:Y:S02]  /*32e0*/  USEL UR28, UR23, 0x1, !UP0 ;  /* 0x00000001171c7887 */ /* 0x000fe4000c000000 */
[----:B------:R-:W-:Y:S02]  /*32f0*/  ULOP3.LUT UR20, UR5, 0x10000, URZ, 0xfc, !UPT ;  /* 0x0001000005147892 */ /* 0x000fe4000f8efcff */
[----:B------:R-:W-:Y:S02]  /*3300*/  ULOP3.LUT UR4, UR4, 0x10000, URZ, 0xfc, !UPT ;  /* 0x0001000004047892 */ /* 0x000fe4000f8efcff */
[----:B------:R-:W-:Y:S01]  /*3310*/  UIADD3 UR28, UPT, UPT, -UR28, URZ, URZ ;  /* 0x000000ff1c1c7290 */ /* 0x000fe2000fffe1ff */
[----:B--2---:R-:W-:Y:S02]  /*3320*/  R2UR UR29, R0 ;  /* 0x00000000001d72ca */ /* 0x004fe400000e0000 */
[----:B------:R-:W-:-:S13]  /*3330*/  MOV R0, RZ ;  /* 0x000000ff00007202 */ /* 0x000fda0000000f00 */
.L_x_63:
[----:B------:R-:W-:Y:S02]  /*3340*/  LEA R3, R2, UR18, 0x3 ;  /* 0x0000001202037c11 */ /* 0x000fe4000f8e18ff */
[----:B------:R-:W-:Y:S02]  /*3350*/  SHF.L.U32 R4, R12, 0x1f, RZ ;  /* 0x0000001f0c047819 */ /* 0x000fe400000006ff */
[----:B------:R-:W-:Y:S01]  /*3360*/  PLOP3.LUT P0, PT, PT, PT, UP4, 0x80, 0x8 ;  /* 0x000000000008781c */ /* 0x000fe20003f0f048 */
[----:B------:R-:W-:Y:S01]  /*3370*/  VIADD R5, R3, 0xc0 ;  /* 0x000000c003057836 */ /* 0x000fe20000000000 */
[----:B-1----:R-:W1:Y:S02]  /*3380*/  SYNCS.PHASECHK.TRANS64.TRYWAIT P1, [R3+URZ+0xb0], R4 ;  /* 0x0000b004030075a7 */ /* 0x002e6400080211ff */
[----:B-1----:R-:W-:Y:S09]  /*3390*/  @!P1 BRA `(.L_x_57) ;  /* 0x0000006c00389947 */ /* 0x002ff20003800000 */
.L_x_132:
[----:B------:R-:W-:Y:S01]  /*33a0*/  LEA R6, R2, UR18, 0x4 ;  /* 0x0000001202067c11 */ /* 0x000fe2000f8e20ff */
[----:B------:R-:W-:Y:S01]  /*33b0*/  @UP4 ULEA UR5, UR14, UR18, 0x3 ;  /* 0x000000120e054291 */ /* 0x000fe2000f8e18ff */
[----:B------:R-:W-:Y:S01]  /*33c0*/  PLOP3.LUT P1, PT, PT, PT, PT, 0x80, 0x8 ;  /* 0x000000000008781c */ /* 0x000fe20003f2f070 */
[----:B------:R-:W-:Y:S01]  /*33d0*/  ULEA UR21, UR22, UR18, 0x3 ;  /* 0x0000001216157291 */ /* 0x000fe2000f8e18ff */
[----:B------:R-:W-:Y:S01]  /*33e0*/  PRMT R5, RZ, 0x654, R5 ;  /* 0x00000654ff057816 */ /* 0x000fe20000000005 */
[----:B------:R2:W3:Y:S01]  /*33f0*/  LDS.128 R8, [R6+0x130] ;  /* 0x0001300006087984 */ /* 0x0004e20000000c00 */
[----:B-1----:R-:W-:Y:S01]  /*3400*/  @P0 SHF.L.U32 R4, R0, 0x1f, RZ ;  /* 0x0000001f00040819 */ /* 0x002fe200000006ff */
[----:B------:R-:W-:Y:S01]  /*3410*/  UIMAD UR19, UR22, 0xa0, UR29 ;  /* 0x000000a0161378a4 */ /* 0x000fe2000f8e021d */
[----:B------:R-:W-:Y:S01]  /*3420*/  SHF.L.U32 R3, R7, 0x1f, RZ ;  /* 0x0000001f07037819 */ /* 0x000fe200000006ff */
[----:B------:R-:W-:Y:S01]  /*3430*/  @!PT LDS RZ, [RZ] ;  /* 0x00000000fffff984 */ /* 0x000fe20000000800 */
[----:B------:R-:W-:Y:S01]  /*3440*/  @!PT LDS RZ, [RZ] ;  /* 0x00000000fffff984 */ /* 0x000fe20000000800 */
[----:B------:R-:W-:Y:S01]  /*3450*/  @!PT LDS RZ, [RZ] ;  /* 0x00000000fffff984 */ /* 0x000fe20000000800 */
[----:B------:R-:W-:Y:S01]  /*3460*/  @!PT LDS RZ, [RZ] ;  /* 0x00000000fffff984 */ /* 0x000fe20000000800 */
[----:B------:R1:W-:Y:S06]  /*3470*/  MEMBAR.ALL.CTA ;  /* 0x0000000000007992 */ /* 0x0003ec0000008000 */
[----:B-1----:R-:W1:Y:S02]  /*3480*/  FENCE.VIEW.ASYNC.S ;  /* 0x00000000000073c6 */ /* 0x002e640000000000 */
[----:B-1----:R2:W-:Y:S01]  /*3490*/  SYNCS.ARRIVE.TRANS64.RED.A1T0 RZ, [R5+URZ], RZ ;  /* 0x000000ff05ff79a7 */ /* 0x0025e200081004ff */
[----:B------:R2:W1:Y:S01]  /*34a0*/  @P0 SYNCS.PHASECHK.TRANS64.TRYWAIT P1, [UR5], R4 ;  /* 0x00000004ff0005a7 */ /* 0x0004620008021105 */
[----:B------:R-:W4:Y:S02]  /*34b0*/  SYNCS.PHASECHK.TRANS64.TRYWAIT P0, [UR21+0xe8], R3 ;  /* 0x0000e803ff0075a7 */ /* 0x000f240008001115 */
[----:B-1234-:R-:W-:Y:S05]  /*34c0*/  @!P0 BRA `(.L_x_58) ;  /* 0x0000006c00008947 */ /* 0x01efea0003800000 */
.L_x_134:
[----:B-1----:R-:W-:Y:S01]  /*34d0*/  IADD3 R4, PT, PT, R2, 0x1, RZ ;  /* 0x0000000102047810 */ /* 0x002fe20007ffe0ff */
[----:B------:R-:W-:Y:S06]  /*34e0*/  BRA.U !UP4, `(.L_x_59) ;  /* 0x000000010c987547 */ /* 0x000fec000b800000 */
[----:B------:R-:W-:Y:S01]  /*34f0*/  UPLOP3.LUT UP2, UPT, UPT, UPT, UPT, 0x40, 0x4 ;  /* 0x000000000004789c */ /* 0x000fe20003f4e870 */
[----:B------:R-:W-:Y:S01]  /*3500*/  UMOV UR16, UR28 ;  /* 0x0000001c00107c82 */ /* 0x000fe20008000000 */
[----:B------:R-:W-:Y:S01]  /*3510*/  UMOV UR15, UR23 ;  /* 0x00000017000f7c82 */ /* 0x000fe20008000000 */
[----:B------:R-:W-:-:S08]  /*3520*/  UMOV UR5, UR14 ;  /* 0x0000000e00057c82 */ /* 0x000fd00008000000 */
.L_x_62:
[----:B------:R-:W-:Y:S02]  /*3530*/  UIADD3 UR16, UPT, UPT, UR16, 0x1, URZ ;  /* 0x0000000110107890 */ /* 0x000fe4000fffe0ff */
[----:B-1----:R-:W-:Y:S02]  /*3540*/  ULEA UR7, UR5, UR18, 0x3 ;  /* 0x0000001205077291 */ /* 0x002fe4000f8e18ff */
[----:B------:R-:W-:Y:S01]  /*3550*/  UISETP.NE.AND UP3, UPT, UR16, URZ, UPT ;  /* 0x000000ff1000728c */ /* 0x000fe2000bf65270 */
[----:B--2---:R-:W-:Y:S10]  /*3560*/  @P1 BRA `(.L_x_60) ;  /* 0x00000000000c1947 */ /* 0x004ff40003800000 */
[----:B------:R-:W-:Y:S04]  /*3570*/  SHF.L.U32 R3, R0, 0x1f, RZ ;  /* 0x0000001f00037819 */ /* 0x000fe800000006ff */
[----:B------:R-:W1:Y:S02]  /*3580*/  SYNCS.PHASECHK.TRANS64.TRYWAIT P0, [UR7], R3 ;  /* 0x00000003ff0075a7 */ /* 0x000e640008001107 */
[----:B-1----:R-:W-:Y:S05]  /*3590*/  @!P0 BRA `(.L_x_61) ;  /* 0x0000006800e48947 */ /* 0x002fea0003800000 */
.L_x_60:
[----:B------:R-:W-:Y:S01]  /*35a0*/  UISETP.NE.AND UP0, UPT, UR15, 0x1, UPT ;  /* 0x000000010f00788c */ /* 0x000fe2000bf05270 */
[----:B------:R-:W-:Y:S01]  /*35b0*/  PLOP3.LUT P1, PT, PT, PT, PT, 0x80, 0x8 ;  /* 0x000000000008781c */ /* 0x000fe20003f2f070 */
[----:B------:R-:W-:Y:S02]  /*35c0*/  UIADD3 UR6, UPT, UPT, UR5, 0x1, URZ ;  /* 0x0000000105067890 */ /* 0x000fe4000fffe0ff */
[----:B------:R-:W-:Y:S02]  /*35d0*/  UIADD3 UR17, UPT, UPT, UR7, 0x40, URZ ;  /* 0x0000004007117890 */ /* 0x000fe4000fffe0ff */
[----:B------:R-:W-:Y:S01]  /*35e0*/  UISETP.NE.AND UP1, UPT, UR6, 0x8, UPT ;  /* 0x000000080600788c */ /* 0x000fe2000bf25270 */
[----:B------:R-:W-:Y:S01]  /*35f0*/  PLOP3.LUT P0, PT, PT, PT, UP0, 0x80, 0x8 ;  /* 0x000000000008781c */ /* 0x000fe20003f0f008 */
[----:B------:R-:W-:Y:S02]  /*3600*/  UIADD3 UR15, UPT, UPT, UR15, -0x1, URZ ;  /* 0xffffffff0f0f7890 */ /* 0x000fe4000fffe0ff */
[----:B------:R-:W-:Y:S02]  /*3610*/  USEL UR8, URZ, 0x1, UP1 ;  /* 0x00000001ff087887 */ /* 0x000fe40008800000 */
[----:B------:R-:W-:Y:S01]  /*3620*/  USEL UR14, UR6, URZ, UP1 ;  /* 0x000000ff060e7287 */ /* 0x000fe20008800000 */
[----:B------:R-:W-:Y:S01]  /*3630*/  UMOV UR7, 0x80004020 ;  /* 0x8000402000077882 */ /* 0x000fe20000000000 */
[----:B------:R-:W-:Y:S02]  /*3640*/  UMOV UR9, 0x80004020 ;  /* 0x8000402000097882 */ /* 0x000fe40000000000 */
[----:B------:R-:W-:Y:S01]  /*3650*/  @UP0 ULEA UR6, UR14, UR18, 0x3 ;  /* 0x000000120e060291 */ /* 0x000fe2000f8e18ff */
[----:B------:R-:W-:Y:S01]  /*3660*/  LOP3.LUT R0, R0, UR8, RZ, 0x3c, !PT ;  /* 0x0000000800007c12 */ /* 0x000fe2000f8e3cff */
[----:B------:R-:W-:Y:S01]  /*3670*/  ULEA UR8, UR5, UR20, 0x9 ;  /* 0x0000001405087291 */ /* 0x000fe2000f8e48ff */
[----:B------:R-:W-:Y:S02]  /*3680*/  UMOV UR13, 0x80004020 ;  /* 0x80004020000d7882 */ /* 0x000fe40000000000 */
[----:B-1----:R-:W-:Y:S01]  /*3690*/  @P0 SHF.L.U32 R2, R0, 0x1f, RZ ;  /* 0x0000001f00020819 */ /* 0x002fe200000006ff */
[----:B------:R-:W-:Y:S01]  /*36a0*/  UIADD3 UR10, UPT, UPT, UR8, 0x2, URZ ;  /* 0x00000002080a7890 */ /* 0x000fe2000fffe0ff */
[----:B------:R-:W-:Y:S02]  /*36b0*/  UMOV UR11, 0x80004020 ;  /* 0x80004020000b7882 */ /* 0x000fe40000000000 */
[----:B------:R1:W2:Y:S01]  /*36c0*/  @P0 SYNCS.PHASECHK.TRANS64.TRYWAIT P1, [UR6], R2 ;  /* 0x00000002ff0005a7 */ /* 0x0002a20008021106 */
[----:B------:R-:W-:Y:S03]  /*36d0*/  UIMAD UR6, UR5, 0x280, UR4 ;  /* 0x00000280050678a4 */ /* 0x000fe6000f8e0204 */
[----:B------:R-:W-:Y:S01]  /*36e0*/  UMOV UR5, UR14 ;  /* 0x0000000e00057c82 */ /* 0x000fe20008000000 */
[----:B------:R-:W-:Y:S05]  /*36f0*/  UIADD3 UR12, UPT, UPT, UR6, 0x2, URZ ;  /* 0x00000002060c7890 */ /* 0x000fea000fffe0ff */
[----:B------:R1:W-:Y:S01]  /*3700*/  UTCHMMA gdesc[UR8], gdesc[UR6], tmem[UR19], tmem[UR26], idesc[UR27], UP2 ;  /* 0x00ff1a06080075ea */ /* 0x0003e20009000013 */
[----:B------:R-:W-:Y:S03]  /*3710*/  UPLOP3.LUT UP2, UPT, UPT, UPT, UPT, 0x80, 0x8 ;  /* 0x000000000008789c */ /* 0x000fe60003f4f070 */
[----:B------:R1:W-:Y:S01]  /*3720*/  UTCHMMA gdesc[UR10], gdesc[UR12], tmem[UR19], tmem[UR24], idesc[UR25], UPT ;  /* 0x00ff180c0a0075ea */ /* 0x0003e2000b800013 */
[----:B------:R1:W-:Y:S01]  /*3730*/  UTCBAR [UR17], URZ ;  /* 0x000000ff110073e9 */ /* 0x0003e200080000ff */
[----:B------:R-:W-:Y:S06]  /*3740*/  BRA.U UP3, `(.L_x_62) ;  /* 0xfffffffd03787547 */ /* 0x000fec000b83ffff */
.L_x_59:
[----:B------:R-:W-:Y:S01]  /*3750*/  UIADD3 UR5, UPT, UPT, UR22, 0x1, URZ ;  /* 0x0000000116057890 */ /* 0x000fe2000fffe0ff */
[----:B------:R-:W-:Y:S01]  /*3760*/  LOP3.LUT P0, RZ, R10, 0x1, RZ, 0xc0, !PT ;  /* 0x000000010aff7812 */ /* 0x000fe2000780c0ff */
[----:B-1----:R-:W-:Y:S01]  /*3770*/  UIADD3 UR6, UPT, UPT, UR21, 0xd0, URZ ;  /* 0x000000d015067890 */ /* 0x002fe2000fffe0ff */
[----:B--2---:R-:W-:Y:S01]  /*3780*/  ISETP.NE.AND P1, PT, R4, 0x2, PT ;  /* 0x000000020400780c */ /* 0x004fe20003f25270 */
[----:B------:R-:W-:-:S03]  /*3790*/  UISETP.NE.AND UP0, UPT, UR5, 0x3, UPT ;  /* 0x000000030500788c */ /* 0x000fc6000bf05270 */
[----:B------:R-:W-:Y:S01]  /*37a0*/  SEL R2, RZ, 0x1, P1 ;  /* 0x00000001ff027807 */ /* 0x000fe20000800000 */
[----:B------:R-:W-:Y:S02]  /*37b0*/  USEL UR7, URZ, 0x1, UP0 ;  /* 0x00000001ff077887 */ /* 0x000fe40008000000 */
[----:B------:R-:W-:Y:S01]  /*37c0*/  USEL UR22, UR5, URZ, UP0 ;  /* 0x000000ff05167287 */ /* 0x000fe20008000000 */
[----:B------:R1:W-:Y:S01]  /*37d0*/  UTCBAR [UR6], URZ ;  /* 0x000000ff060073e9 */ /* 0x0003e200080000ff */
[----:B------:R-:W-:Y:S02]  /*37e0*/  LOP3.LUT R12, R12, R2, RZ, 0x3c, !PT ;  /* 0x000000020c0c7212 */ /* 0x000fe400078e3cff */
[----:B------:R-:W-:Y:S02]  /*37f0*/  LOP3.LUT R7, R7, UR7, RZ, 0x3c, !PT ;  /* 0x0000000707077c12 */ /* 0x000fe4000f8e3cff */
[----:B------:R-:W-:Y:S01]  /*3800*/  SEL R2, R4, RZ, P1 ;  /* 0x000000ff04027207 */ /* 0x000fe20000800000 */
[----:B------:R-:W-:Y:S06]  /*3810*/  @P0 BRA `(.L_x_63) ;  /* 0xfffffff800c80947 */ /* 0x000fec000383ffff */
[----:B------:R-:W2:Y:S01]  /*3820*/  S2UR UR8, SR_CgaCtaId ;  /* 0x00000000000879c3 */ /* 0x000ea20000008800 */
[----:B------:R-:W-:Y:S01]  /*3830*/  ELECT P0, URZ, PT ;  /* 0x0000000000ff782f */ /* 0x000fe20003800000 */
[----:B------:R-:W-:Y:S01]  /*3840*/  IMAD.MOV.U32 R2, RZ, RZ, 0x1 ;  /* 0x00000001ff027424 */ /* 0x000fe200078e00ff */
[----:B------:R-:W-:Y:S01]  /*3850*/  UIADD3 UR18, UPT, UPT, UR18, 0xe8, URZ ;  /* 0x000000e812127890 */ /* 0x000fe2000fffe0ff */
[----:B------:R-:W-:Y:S01]  /*3860*/  SHF.L.U32 R0, R7, 0x1f, RZ ;  /* 0x0000001f07007819 */ /* 0x000fe200000006ff */
[----:B------:R-:W-:-:S03]  /*3870*/  UMOV UR4, 0x40 ;  /* 0x0000004000047882 */ /* 0x000fc60000000000 */
[----:B------:R-:W-:Y:S01]  /*3880*/  UVIRTCOUNT.DEALLOC.SMPOOL 0x80 ;  /* 0x000000800000784c */ /* 0x000fe20000000000 */
[----:B--2---:R-:W-:Y:S02]  /*3890*/  ULEA UR8, UR8, UR4, 0x18 ;  /* 0x0000000408087291 */ /* 0x004fe4000f8ec0ff */
[----:B------:R-:W-:-:S07]  /*38a0*/  ULEA UR4, UR22, UR18, 0x3 ;  /* 0x0000001216047291 */ /* 0x000fce000f8e18ff */
[----:B------:R2:W-:Y:S02]  /*38b0*/  @P0 STS.U8 [UR8+0x1c], R2 ;  /* 0x00001c02ff000988 */ /* 0x0005e40008000008 */
[----:B------:R-:W3:Y:S02]  /*38c0*/  SYNCS.PHASECHK.TRANS64.TRYWAIT P0, [UR4], R0 ;  /* 0x00000000ff0075a7 */ /* 0x000ee40008001104 */
[----:B--23--:R-:W-:Y:S05]  /*38d0*/  @!P0 BRA `(.L_x_64) ;  /* 0x00000068002c8947 */ /* 0x00cfea0003800000 */
.L_x_137:
[----:B------:R-:W-:-:S04]  /*38e0*/  UIADD3 UR4, UPT, UPT, UR22, 0x1, URZ ;  /* 0x0000000116047890 */ /* 0x000fc8000fffe0ff */
[----:B------:R-:W-:-:S04]  /*38f0*/  UISETP.NE.AND UP0, UPT, UR4, 0x3, UPT ;  /* 0x000000030400788c */ /* 0x000fc8000bf05270 */
[----:B-1----:R-:W-:Y:S02]  /*3900*/  USEL UR6, URZ, 0x1, UP0 ;  /* 0x00000001ff067887 */ /* 0x002fe40008000000 */
[----:B------:R-:W-:-:S04]  /*3910*/  USEL UR4, UR4, URZ, UP0 ;  /* 0x000000ff04047287 */ /* 0x000fc80008000000 */
[----:B------:R-:W-:Y:S01]  /*3920*/  ULEA UR5, UR4, UR18, 0x3 ;  /* 0x0000001204057291 */ /* 0x000fe2000f8e18ff */
[----:B------:R-:W-:-:S04]  /*3930*/  LOP3.LUT R7, R7, UR6, RZ, 0x3c, !PT ;  /* 0x0000000607077c12 */ /* 0x000fc8000f8e3cff */
[----:B--2---:R-:W-:-:S04]  /*3940*/  SHF.L.U32 R0, R7, 0x1f, RZ ;  /* 0x0000001f07007819 */ /* 0x004fc800000006ff */
[----:B------:R-:W1:Y:S02]  /*3950*/  SYNCS.PHASECHK.TRANS64.TRYWAIT P0, [UR5], R0 ;  /* 0x00000000ff0075a7 */ /* 0x000e640008001105 */
[----:B-1----:R-:W-:Y:S05]  /*3960*/  @!P0 BRA `(.L_x_65) ;  /* 0x0000006800208947 */ /* 0x002fea0003800000 */
.L_x_139:
[----:B------:R-:W-:-:S04]  /*3970*/  UIADD3 UR4, UPT, UPT, UR4, 0x1, URZ ;  /* 0x0000000104047890 */ /* 0x000fc8000fffe0ff */
[----:B------:R-:W-:-:S04]  /*3980*/  UISETP.NE.AND UP0, UPT, UR4, 0x3, UPT ;  /* 0x000000030400788c */ /* 0x000fc8000bf05270 */
[----:B------:R-:W-:Y:S02]  /*3990*/  USEL UR5, URZ, 0x1, UP0 ;  /* 0x00000001ff057887 */ /* 0x000fe40008000000 */
[----:B------:R-:W-:-:S04]  /*39a0*/  USEL UR4, UR4, URZ, UP0 ;  /* 0x000000ff04047287 */ /* 0x000fc80008000000 */
[----:B------:R-:W-:Y:S01]  /*39b0*/  ULEA UR4, UR4, UR18, 0x3 ;  /* 0x0000001204047291 */ /* 0x000fe2000f8e18ff */
[----:B-1----:R-:W-:-:S04]  /*39c0*/  LOP3.LUT R0, R7, UR5, RZ, 0x3c, !PT ;  /* 0x0000000507007c12 */ /* 0x002fc8000f8e3cff */
[----:B------:R-:W-:-:S04]  /*39d0*/  SHF.L.U32 R0, R0, 0x1f, RZ ;  /* 0x0000001f00007819 */ /* 0x000fc800000006ff */
[----:B------:R-:W1:Y:S02]  /*39e0*/  SYNCS.PHASECHK.TRANS64.TRYWAIT P0, [UR4], R0 ;  /* 0x00000000ff0075a7 */ /* 0x000e640008001104 */
[----:B-1----:R-:W-:Y:S05]  /*39f0*/  @!P0 BRA `(.L_x_66) ;  /* 0x0000006800148947 */ /* 0x002fea0003800000 */
.L_x_141:
[----:B------:R-:W-:Y:S01]  /*3a00*/  NOP ;  /* 0x0000000000007918 */ /* 0x000fe20000000000 */
[----:B-1----:R-:W1:Y:S01]  /*3a10*/  LDS R0, [UR8+0x14] ;  /* 0x00001408ff007984 */ /* 0x002e620008000800 */
[----:B------:R-:W-:Y:S01]  /*3a20*/  ULOP3.LUT UR4, UR29, 0xffff, URZ, 0xc0, !UPT ;  /* 0x0000ffff1d047892 */ /* 0x000fe2000f8ec0ff */
[----:B------:R-:W-:Y:S01]  /*3a30*/  UMOV UR5, 0xffff ;  /* 0x0000ffff00057882 */ /* 0x000fe20000000000 */
[----:B------:R-:W-:Y:S02]  /*3a40*/  UMOV UR6, 0x1 ;  /* 0x0000000100067882 */ /* 0x000fe40000000000 */
[----:B------:R-:W-:-:S04]  /*3a50*/  USHF.R.U32.HI UR4, URZ, 0x5, UR4 ;  /* 0x00000005ff047899 */ /* 0x000fc80008011604 */
[----:B------:R-:W-:Y:S02]  /*3a60*/  USHF.L.U32 UR5, UR5, UR4, URZ ;  /* 0x0000000405057299 */ /* 0x000fe400080006ff */
[----:B------:R-:W-:-:S04]  /*3a70*/  USHF.L.U32 UR4, UR6, UR4, URZ ;  /* 0x0000000406047299 */ /* 0x000fc800080006ff */
[----:B-1----:R-:W-:-:S04]  /*3a80*/  LOP3.LUT R0, R0, UR5, RZ, 0xc0, !PT ;  /* 0x0000000500007c12 */ /* 0x002fc8000f8ec0ff */
[----:B------:R-:W-:-:S13]  /*3a90*/  ISETP.NE.AND P0, PT, R0, UR5, PT ;  /* 0x0000000500007c0c */ /* 0x000fda000bf05270 */
[----:B------:R-:W-:Y:S05]  /*3aa0*/  @P0 BRA `(.L_x_67) ;  /* 0x0000000000580947 */ /* 0x000fea0003800000 */
[----:B------:R-:W1:Y:S02]  /*3ab0*/  LDS R0, [UR8+0x18] ;  /* 0x00001808ff007984 */ /* 0x000e640008000800 */
[----:B-1----:R-:W-:-:S04]  /*3ac0*/  LOP3.LUT R0, R0, UR4, RZ, 0xc0, !PT ;  /* 0x0000000400007c12 */ /* 0x002fc8000f8ec0ff */
[----:B------:R-:W-:-:S13]  /*3ad0*/  ISETP.NE.AND P0, PT, R0, UR4, PT ;  /* 0x0000000400007c0c */ /* 0x000fda000bf05270 */
[----:B------:R-:W-:Y:S05]  /*3ae0*/  @P0 BRA `(.L_x_68) ;  /* 0x00000000003c0947 */ /* 0x000fea0003800000 */
[----:B------:R-:W1:Y:S01]  /*3af0*/  S2R R2, SR_LANEID ;  /* 0x0000000000027919 */ /* 0x000e620000000000 */
[----:B------:R-:W-:-:S06]  /*3b00*/  ULOP3.LUT UR5, URZ, UR5, URZ, 0x33, !UPT ;  /* 0x00000005ff057292 */ /* 0x000fcc000f8e33ff */
[----:B------:R-:W-:-:S04]  /*3b10*/  IMAD.U32 R0, RZ, RZ, UR5 ;  /* 0x00000005ff007e24 */ /* 0x000fc8000f8e00ff */
[----:B------:R2:W3:Y:S02]  /*3b20*/  REDUX UR7, R0 ;  /* 0x00000000000773c4 */ /* 0x0004e40000000000 */
[----:B------:R4:W-:Y:S01]  /*3b30*/  UTCATOMSWS.AND URZ, UR5 ;  /* 0x0000000500ff79e3 */ /* 0x0009e20008000000 */
[----:B--2---:R-:W-:Y:S01]  /*3b40*/  LOP3.LUT R0, RZ, UR4, RZ, 0x33, !PT ;  /* 0x00000004ff007c12 */ /* 0x004fe2000f8e33ff */
[----:B------:R-:W-:Y:S02]  /*3b50*/  VOTEU.ANY UR4, UPT, PT ;  /* 0x0000000000047886 */ /* 0x000fe400038e0100 */
[----:B------:R-:W-:Y:S02]  /*3b60*/  UFLO.U32 UR4, UR4 ;  /* 0x00000004000472bd */ /* 0x000fe400080e0000 */
[----:B------:R-:W2:Y:S04]  /*3b70*/  REDUX UR6, R0 ;  /* 0x00000000000673c4 */ /* 0x000ea80000000000 */
[----:B-1----:R-:W-:-:S02]  /*3b80*/  ISETP.EQ.U32.AND P0, PT, R2, UR4, PT ;  /* 0x0000000402007c0c */ /* 0x002fc4000bf02070 */
[----:B---3--:R-:W-:-:S11]  /*3b90*/  MOV R2, UR7 ;  /* 0x0000000700027c02 */ /* 0x008fd60008000f00 */
[----:B------:R4:W-:Y:S01]  /*3ba0*/  @P0 ATOMS.AND RZ, [UR8+0x14], R2 ;  /* 0x00001402ffff098c */ /* 0x0009e2000a800008 */
[----:B--2---:R-:W-:-:S05]  /*3bb0*/  IMAD.U32 R0, RZ, RZ, UR6 ;  /* 0x00000006ff007e24 */ /* 0x004fca000f8e00ff */
[----:B------:R4:W-:Y:S01]  /*3bc0*/  @P0 ATOMS.AND RZ, [UR8+0x18], R0 ;  /* 0x00001800ffff098c */ /* 0x0009e2000a800008 */
[----:B------:R-:W-:Y:S05]  /*3bd0*/  BRA `(.L_x_69) ;  /* 0x0000000000147947 */ /* 0x000fea0003800000 */
.L_x_68:
[----:B------:R-:W-:Y:S02]  /*3be0*/  MOV R2, 0x3c00 ;  /* 0x00003c0000027802 */ /* 0x000fe40000000f00 */
[----:B-----5:R-:W-:Y:S05]  /*3bf0*/  CALL.REL.NOINC `($__internal_0_$__cuda_sm10x_tcgen05_guardrail_trap_col_being_dealloced_not_returned_by_alloc) ;  /* 0x0000006800487944 */ /* 0x020fea0003c00000 */
[----:B------:R-:W-:Y:S05]  /*3c00*/  BRA `(.L_x_69) ;  /* 0x0000000000087947 */ /* 0x000fea0003800000 */
.L_x_67:
[----:B------:R-:W-:Y:S02]  /*3c10*/  MOV R2, 0x3c30 ;  /* 0x00003c3000027802 */ /* 0x000fe40000000f00 */
[----:B-----5:R-:W-:Y:S05]  /*3c20*/  CALL.REL.NOINC `($__internal_2_$__cuda_sm10x_tcgen05_guardrail_trap_unallocated_columns_being_dealloced) ;  /* 0x0000006800547944 */ /* 0x020fea0003c00000 */
.L_x_69:
[----:B------:R-:W-:Y:S01]  /*3c30*/  NOP ;  /* 0x0000000000007918 */ /* 0x000fe20000000000 */
[----:B----4-:R-:W-:Y:S05]  /*3c40*/  EXIT ;  /* 0x000000000000794d */ /* 0x010fea0003800000 */
.L_x_52:
[----:B------:R-:W-:-:S09]  /*3c50*/  UISETP.NE.OR UP0, UPT, UR18, 0x3, !UP3 ;  /* 0x000000031200788c */ /* 0x000fd2000df05670 */
[----:B------:R-:W-:Y:S05]  /*3c60*/  BRA.U UP0, `(.L_x_70) ;  /* 0x0000000d00c87547 */ /* 0x000fea000b800000 */
[----:B------:R-:W2:Y:S01]  /*3c70*/  LDCU.64 UR4, c[0x0][0x888] ;  /* 0x00011100ff0477ac */ /* 0x000ea20008000a00 */
[----:B------:R-:W-:Y:S02]  /*3c80*/  HFMA2 R10, -RZ, RZ, 0, 0 ;  /* 0x00000000ff0a7431 */ /* 0x000fe400000001ff */
[----:B------:R-:W-:Y:S01]  /*3c90*/  IMAD.MOV.U32 R9, RZ, RZ, 0x1 ;  /* 0x00000001ff097424 */ /* 0x000fe200078e00ff */
[----:B------:R-:W-:Y:S01]  /*3ca0*/  MOV R11, 0xa000 ;  /* 0x0000a000000b7802 */ /* 0x000fe20000000f00 */
[----:B------:R-:W3:Y:S01]  /*3cb0*/  LDCU UR44, c[0x0][0x370] ;  /* 0x00006e00ff2c77ac */ /* 0x000ee20008000800 */
[----:B------:R-:W-:Y:S01]  /*3cc0*/  IMAD.MOV.U32 R8, RZ, RZ, RZ ;  /* 0x000000ffff087224 */ /* 0x000fe200078e00ff */
[----:B------:R-:W3:Y:S01]  /*3cd0*/  LDCU.128 UR48, c[0x0][0xb10] ;  /* 0x00016200ff3077ac */ /* 0x000ee20008000c00 */
[----:B------:R-:W4:Y:S01]  /*3ce0*/  LDCU UR37, c[0x0][0x374] ;  /* 0x00006e80ff2577ac */ /* 0x000f220008000800 */
[----:B------:R-:W1:Y:S01]  /*3cf0*/  LDCU.64 UR42, c[0x0][0x890] ;  /* 0x00011200ff2a77ac */ /* 0x000e620008000a00 */
[----:B------:R-:W1:Y:S01]  /*3d00*/  LDCU UR29, c[0x0][0xb0c] ;  /* 0x00016180ff1d77ac */ /* 0x000e620008000800 */
[----:B--2---:R-:W-:Y:S01]  /*3d10*/  UISETP.NE.U32.AND UP0, UPT, UR4, URZ, UPT ;  /* 0x000000ff0400728c */ /* 0x004fe2000bf05070 */
[----:B------:R-:W2:Y:S01]  /*3d20*/  LDCU UR56, c[0x0][0xb20] ;  /* 0x00016400ff3877ac */ /* 0x000ea20008000800 */
[----:B------:R-:W2:Y:S01]  /*3d30*/  LDCU UR4, c[0x0][0xb30] ;  /* 0x00016600ff0477ac */ /* 0x000ea20008000800 */
[----:B---3--:R-:W-:-:S02]  /*3d40*/  UIMAD.WIDE.U32 UR8, UR44, UR48, URZ ;  /* 0x000000302c0872a5 */ /* 0x008fc4000f8e00ff */
[----:B----4-:R-:W-:Y:S02]  /*3d50*/  UIMAD.WIDE.U32 UR10, UR37, UR51, URZ ;  /* 0x00000033250a72a5 */ /* 0x010fe4000f8e00ff */
[----:B-1----:R-:W-:Y:S02]  /*3d60*/  UISETP.NE.U32.AND UP6, UPT, UR42, URZ, UPT ;  /* 0x000000ff2a00728c */ /* 0x002fe4000bfc5070 */
[----:B------:R-:W-:Y:S01]  /*3d70*/  UISETP.NE.AND.EX UP5, UPT, UR5, URZ, UPT, UP0 ;  /* 0x000000ff0500728c */ /* 0x000fe2000bfa5300 */
[----:B------:R-:W-:Y:S01]  /*3d80*/  UMOV UR6, 0x400 ;  /* 0x0000040000067882 */ /* 0x000fe20000000000 */
[----:B------:R-:W-:Y:S01]  /*3d90*/  UISETP.NE.AND UP0, UPT, UR21, 0x1, UPT ;  /* 0x000000011500788c */ /* 0x000fe2000bf05270 */
[----:B------:R-:W-:Y:S01]  /*3da0*/  UMOV UR8, UR9 ;  /* 0x0000000900087c82 */ /* 0x000fe20008000000 */
[----:B------:R-:W-:Y:S01]  /*3db0*/  UMOV UR45, UR11 ;  /* 0x0000000b002d7c82 */ /* 0x000fe20008000000 */
[----:B------:R-:W-:Y:S01]  /*3dc0*/  UISETP.NE.AND UP0, UPT, UR29, 0x1, UPT ;  /* 0x000000011d00788c */ /* 0x000fe2000bf05270 */
[----:B------:R-:W1:Y:S01]  /*3dd0*/  LDCU.64 UR54, c[0x0][0x348] ;  /* 0x00006900ff3677ac */ /* 0x000e620008000a00 */
[----:B------:R-:W-:Y:S01]  /*3de0*/  UMOV UR30, URZ ;  /* 0x000000ff001e7c82 */ /* 0x000fe20008000000 */
[----:B------:R-:W-:-:S02]  /*3df0*/  UPLOP3.LUT UP1, UPT, UPT, UPT, UPT, 0x40, 0x4 ;  /* 0x000000000004789c */ /* 0x000fc40003f2e870 */
[----:B------:R-:W-:Y:S01]  /*3e00*/  UISETP.GE.AND UP3, UPT, UR21, 0x1, UPT ;  /* 0x000000011500788c */ /* 0x000fe2000bf66270 */
[----:B------:R-:W3:Y:S01]  /*3e10*/  LDCU.64 UR22, c[0x0][0xb28] ;  /* 0x00016500ff1677ac */ /* 0x000ee20008000a00 */
[----:B------:R-:W-:Y:S02]  /*3e20*/  ULEA UR6, UR15, UR6, 0x18 ;  /* 0x000000060f067291 */ /* 0x000fe4000f8ec0ff */
[----:B------:R-:W-:Y:S02]  /*3e30*/  UISETP.NE.AND.EX UP6, UPT, UR43, URZ, UPT, UP6 ;  /* 0x000000ff2b00728c */ /* 0x000fe4000bfc5360 */
[----:B------:R-:W-:Y:S02]  /*3e40*/  USHF.R.U32.HI UR52, URZ, UR49, UR8 ;  /* 0x00000031ff347299 */ /* 0x000fe40008011608 */
[----:B--2---:R-:W-:Y:S02]  /*3e50*/  USHF.R.U32.HI UR45, URZ, UR56, UR45 ;  /* 0x00000038ff2d7299 */ /* 0x004fe4000801162d */
[----:B------:R-:W-:-:S02]  /*3e60*/  UISETP.NE.AND UP0, UPT, UR50, 0x1, UPT ;  /* 0x000000013200788c */ /* 0x000fc4000bf05270 */
[----:B------:R-:W-:-:S11]  /*3e70*/  UISETP.NE.AND UP4, UPT, UR4, 0x1, UPT ;  /* 0x000000010400788c */ /* 0x000fd6000bf85270 */
.L_x_78:
[----:B------:R-:W-:Y:S02]  /*3e80*/  LEA R2, R8, UR6, 0x3 ;  /* 0x0000000608027c11 */ /* 0x000fe4000f8e18ff */
[----:B------:R-:W-:Y:S02]  /*3e90*/  SHF.L.U32 R0, R10, 0x1f, RZ ;  /* 0x0000001f0a007819 */ /* 0x000fe400000006ff */
[----:B------:R-:W-:Y:S02]  /*3ea0*/  LEA R4, R8, UR6, 0x4 ;  /* 0x0000000608047c11 */ /* 0x000fe4000f8e20ff */
[----:B--2---:R-:W2:Y:S02]  /*3eb0*/  SYNCS.PHASECHK.TRANS64.TRYWAIT P0, [R2+URZ+0xb0], R0 ;  /* 0x0000b000020075a7 */ /* 0x004ea400080011ff */
[----:B--2---:R-:W-:Y:S05]  /*3ec0*/  @!P0 BRA `(.L_x_71) ;  /* 0x0000006000f88947 */ /* 0x004fea0003800000 */
.L_x_142:
[----:B------:R-:W4:Y:S01]  /*3ed0*/  LDS.128 R4, [R4+0x130] ;  /* 0x0001300004047984 */ /* 0x000f220000000c00 */
[----:B------:R-:W-:Y:S01]  /*3ee0*/  UISETP.GE.AND UP0, UPT, UR21, 0x1, UPT ;  /* 0x000000011500788c */ /* 0x000fe2000bf06270 */
[----:B------:R-:W-:Y:S01]  /*3ef0*/  @!PT LDS RZ, [RZ] ;  /* 0x00000000fffff984 */ /* 0x000fe20000000800 */
[----:B------:R-:W-:Y:S01]  /*3f00*/  @!PT LDS RZ, [RZ] ;  /* 0x00000000fffff984 */ /* 0x000fe20000000800 */
[----:B------:R-:W-:Y:S01]  /*3f10*/  @!PT LDS RZ, [RZ] ;  /* 0x00000000fffff984 */ /* 0x000fe20000000800 */
[----:B------:R-:W-:Y:S01]  /*3f20*/  @!PT LDS RZ, [RZ] ;  /* 0x00000000fffff984 */ /* 0x000fe20000000800 */
[----:B------:R1:W-:Y:S06]  /*3f30*/  MEMBAR.ALL.CTA ;  /* 0x0000000000007992 */ /* 0x0003ec0000008000 */
[----:B-1----:R-:W1:Y:S01]  /*3f40*/  FENCE.VIEW.ASYNC.S ;  /* 0x00000000000073c6 */ /* 0x002e620000000000 */
[----:B----4-:R-:W-:Y:S11]  /*3f50*/  LOP3.LUT P0, RZ, R6, 0x1, RZ, 0xc0, !PT ;  /* 0x0000000106ff7812 */ /* 0x010ff6000780c0ff */
[----:B------:R-:W-:Y:S02]  /*3f60*/  @!UPT UIADD3 URZ, UPT, UPT, URZ, URZ, URZ ;  /* 0x000000fffffff290 */ /* 0x000fe4000fffe0ff */
[----:B-1----:R-:W-:Y:S01]  /*3f70*/  VOTEU.ANY UP3, P0 ;  /* 0x0000000000ff7886 */ /* 0x002fe20000060100 */
[----:B------:R-:W-:Y:S11]  /*3f80*/  PLOP3.LUT P0, PT, PT, PT, UP3, 0x80, 0x8 ;  /* 0x000000000008781c */ /* 0x000ff60003f0f038 */
[----:B------:R-:W-:Y:S02]  /*3f90*/  @!UPT UIADD3 URZ, UPT, UPT, URZ, URZ, URZ ;  /* 0x000000fffffff290 */ /* 0x000fe4000fffe0ff */
[----:B--2---:R-:W-:Y:S02]  /*3fa0*/  @P0 SHF.R.U32.HI R0, RZ, 0x10, R5 ;  /* 0x00000010ff000819 */ /* 0x004fe40000011605 */
[----:B------:R-:W-:Y:S02]  /*3fb0*/  @P0 MOV R3, R4 ;  /* 0x0000000400030202 */ /* 0x000fe40000000f00 */
[----:B------:R-:W-:Y:S01]  /*3fc0*/  @P0 R2UR UR4, R0 ;  /* 0x00000000000402ca */ /* 0x000fe200000e0000 */
[----:B------:R-:W-:Y:S01]  /*3fd0*/  VIADD R0, R2, 0xc0 ;  /* 0x000000c002007836 */ /* 0x000fe20000000000 */
[----:B------:R-:W-:Y:S02]  /*3fe0*/  @P0 LOP3.LUT R4, R5, 0xffff, RZ, 0xc0, !PT ;  /* 0x0000ffff05040812 */ /* 0x000fe400078ec0ff */
[----:B------:R-:W-:Y:S02]  /*3ff0*/  @P0 R2UR UR7, R3 ;  /* 0x00000000030702ca */ /* 0x000fe400000e0000 */
[----:B------:R-:W-:Y:S02]  /*4000*/  PRMT R0, RZ, 0x654, R0 ;  /* 0x00000654ff007816 */ /* 0x000fe40000000000 */
[----:B------:R-:W-:Y:S02]  /*4010*/  @P0 R2UR UR5, R4 ;  /* 0x00000000040502ca */ /* 0x000fe400000e0000 */
[----:B------:R1:W-:Y:S03]  /*4020*/  SYNCS.ARRIVE.TRANS64.RED.A1T0 RZ, [R0+URZ], RZ ;  /* 0x000000ff00ff79a7 */ /* 0x0003e600081004ff */
[----:B------:R-:W-:Y:S04]  /*4030*/  @UP3 UMOV UR31, UR4 ;  /* 0x00000004001f3c82 */ /* 0x000fe80008000000 */
[----:B------:R-:W-:Y:S04]  /*4040*/  @UP3 UMOV UR14, UR7 ;  /* 0x00000007000e3c82 */ /* 0x000fe80008000000 */
[----:B------:R-:W-:Y:S01]  /*4050*/  @UP3 UMOV UR13, UR5 ;  /* 0x00000005000d3c82 */ /* 0x000fe20008000000 */
[----:B------:R-:W-:Y:S05]  /*4060*/  BRA.U !UP0, `(.L_x_72) ;  /* 0x0000000108c07547 */ /* 0x000fea000b800000 */
[----:B------:R-:W-:Y:S02]  /*4070*/  UIMAD.WIDE.U32 UR10, UR13, UR51, URZ ;  /* 0x000000330d0a72a5 */ /* 0x000fe4000f8e00ff */
[----:B------:R-:W-:Y:S02]  /*4080*/  UP2UR UR12, UPR, URZ, 0x4 ;  /* 0x00000004ff0c7883 */ /* 0x000fe40008000000 */
[----:B------:R-:W-:Y:S02]  /*4090*/  UISETP.NE.AND UP2, UPT, UR50, 0x1, UPT ;  /* 0x000000013200788c */ /* 0x000fe4000bf45270 */
[----:B------:R-:W-:Y:S02]  /*40a0*/  UIMAD.WIDE.U32 UR16, UR14, UR48, URZ ;  /* 0x000000300e1072a5 */ /* 0x000fe4000f8e00ff */
[----:B------:R-:W-:Y:S02]  /*40b0*/  USEL UR4, UR37, UR45, !UP2 ;  /* 0x0000002d25047287 */ /* 0x000fe4000d000000 */
[----:B------:R-:W-:Y:S02]  /*40c0*/  UISETP.NE.AND UP0, UPT, UR29, 0x1, UPT ;  /* 0x000000011d00788c */ /* 0x000fe4000bf05270 */
[----:B------:R-:W-:Y:S02]  /*40d0*/  UP2UR UR20, UPR, URZ, 0x2 ;  /* 0x00000002ff147883 */ /* 0x000fe40008000000 */
[----:B------:R-:W-:Y:S02]  /*40e0*/  UISETP.NE.AND UP1, UPT, UR21, 0x1, UPT ;  /* 0x000000011500788c */ /* 0x000fe4000bf25270 */
[----:B---3--:R-:W-:Y:S02]  /*40f0*/  UIMAD.WIDE.U32 UR18, UR4, UR22, URZ ;  /* 0x00000016041272a5 */ /* 0x008fe4000f8e00ff */
[----:B------:R-:W-:Y:S01]  /*4100*/  USEL UR8, UR44, UR52, !UP0 ;  /* 0x000000342c087287 */ /* 0x000fe2000c000000 */
[----:B------:R-:W-:Y:S02]  /*4110*/  UMOV UR5, UR11 ;  /* 0x0000000b00057c82 */ /* 0x000fe40008000000 */
[----:B------:R-:W-:Y:S02]  /*4120*/  USHF.R.U32.HI UR7, URZ, UR56, UR5 ;  /* 0x00000038ff077299 */ /* 0x000fe40008011605 */
[----:B------:R-:W-:Y:S02]  /*4130*/  UIMAD.WIDE.U32 UR24, UR8, UR22, URZ ;  /* 0x00000016081872a5 */ /* 0x000fe4000f8e00ff */
[----:B------:R-:W-:Y:S02]  /*4140*/  USEL UR7, UR13, UR7, !UP2 ;  /* 0x000000070d077287 */ /* 0x000fe4000d000000 */
[----:B------:R-:W-:Y:S02]  /*4150*/  UISETP.NE.AND UP2, UPT, UR12, URZ, UPT ;  /* 0x000000ff0c00728c */ /* 0x000fe4000bf45270 */
[----:B------:R-:W-:Y:S01]  /*4160*/  UIMAD.WIDE.U32 UR10, UR7, UR22, URZ ;  /* 0x00000016070a72a5 */ /* 0x000fe2000f8e00ff */
[----:B------:R-:W-:Y:S02]  /*4170*/  UMOV UR5, UR17 ;  /* 0x0000001100057c82 */ /* 0x000fe40008000000 */
[----:B------:R-:W-:Y:S03]  /*4180*/  USHF.R.U32.HI UR9, URZ, UR49, UR5 ;  /* 0x00000031ff097299 */ /* 0x000fe60008011605 */
[----:B------:R-:W-:Y:S02]  /*4190*/  UMOV UR5, UR19 ;  /* 0x0000001300057c82 */ /* 0x000fe40008000000 */
[----:B------:R-:W-:Y:S03]  /*41a0*/  @UP1 USHF.R.U32.HI UR4, URZ, UR23, UR5 ;  /* 0x00000017ff041299 */ /* 0x000fe60008011605 */
[----:B------:R-:W-:Y:S01]  /*41b0*/  UMOV UR5, UR25 ;  /* 0x0000001900057c82 */ /* 0x000fe20008000000 */
[----:B------:R-:W-:Y:S02]  /*41c0*/  UIMAD UR4, UR21, UR4, URZ ;  /* 0x00000004150472a4 */ /* 0x000fe4000f8e02ff */
[----:B------:R-:W-:Y:S02]  /*41d0*/  @UP1 USHF.R.U32.HI UR8, URZ, UR23, UR5 ;  /* 0x00000017ff081299 */ /* 0x000fe40008011605 */
[----:B------:R-:W-:Y:S02]  /*41e0*/  USEL UR5, UR14, UR9, !UP0 ;  /* 0x000000090e057287 */ /* 0x000fe4000c000000 */
[----:B------:R-:W-:Y:S02]  /*41f0*/  UIMAD UR9, UR21, UR8, URZ ;  /* 0x00000008150972a4 */ /* 0x000fe4000f8e02ff */
[----:B------:R-:W-:Y:S03]  /*4200*/  UISETP.GE.AND UP0, UPT, UR7, UR4, UPT ;  /* 0x000000040700728c */ /* 0x000fe6000bf06270 */
[----:B------:R-:W-:Y:S01]  /*4210*/  UMOV UR4, UR11 ;  /* 0x0000000b00047c82 */ /* 0x000fe20008000000 */
[----:B------:R-:W-:Y:S02]  /*4220*/  UISETP.GE.OR UP0, UPT, UR5, UR9, UP0 ;  /* 0x000000090500728c */ /* 0x000fe40008706670 */
[----:B------:R-:W-:Y:S02]  /*4230*/  USHF.R.U32.HI UR4, URZ, UR23, UR4 ;  /* 0x00000017ff047299 */ /* 0x000fe40008011604 */
[----:B------:R-:W-:Y:S02]  /*4240*/  UIMAD.WIDE.U32 UR10, UR5, UR22, URZ ;  /* 0x00000016050a72a5 */ /* 0x000fe4000f8e00ff */
[----:B------:R-:W-:Y:S04]  /*4250*/  USEL UR12, UR7, UR4, !UP1 ;  /* 0x00000004070c7287 */ /* 0x000fe8000c800000 */
[----:B------:R-:W-:Y:S01]  /*4260*/  UIADD3 UR9, UPT, UPT, -UR12, URZ, URZ ;  /* 0x000000ff0c097290 */ /* 0x000fe2000fffe1ff */
[----:B------:R-:W-:Y:S02]  /*4270*/  @!UP0 UMOV UR4, UR11 ;  /* 0x0000000b00048c82 */ /* 0x000fe40008000000 */
[----:B------:R-:W-:Y:S02]  /*4280*/  @!UP0 USHF.R.U32.HI UR4, URZ, UR23, UR4 ;  /* 0x00000017ff048299 */ /* 0x000fe40008011604 */
[----:B------:R-:W-:Y:S02]  /*4290*/  UIMAD UR9, UR21, UR9, UR7 ;  /* 0x00000009150972a4 */ /* 0x000fe4000f8e0207 */
[----:B------:R-:W-:Y:S02]  /*42a0*/  @!UP0 USEL UR4, UR5, UR4, !UP1 ;  /* 0x0000000405048287 */ /* 0x000fe4000c800000 */
[----:B------:R-:W-:Y:S02]  /*42b0*/  UISETP.NE.AND UP1, UPT, UR20, URZ, UPT ;  /* 0x000000ff1400728c */ /* 0x000fe4000bf25270 */
[----:B------:R-:W-:Y:S02]  /*42c0*/  @!UP0 UIMAD UR8, UR8, UR9, UR4 ;  /* 0x00000009080882a4 */ /* 0x000fe4000f8e0204 */
[----:B------:R-:W-:Y:S02]  /*42d0*/  @!UP0 UIADD3 UR10, UPT, UPT, UR12, -UR4, URZ ;  /* 0x800000040c0a8290 */ /* 0x000fe4000fffe0ff */
[----:B------:R-:W-:Y:S02]  /*42e0*/  UIADD3 UR9, UPT, UPT, -UR7, URZ, URZ ;  /* 0x000000ff07097290 */ /* 0x000fe4000fffe1ff */
[----:B------:R-:W-:Y:S02]  /*42f0*/  UIADD3 UR4, UPT, UPT, -UR5, URZ, URZ ;  /* 0x000000ff05047290 */ /* 0x000fe4000fffe1ff */
[----:B------:R-:W-:Y:S03]  /*4300*/  @!UP0 UIMAD UR7, UR10, UR21, UR5 ;  /* 0x000000150a0782a4 */ /* 0x000fe6000f8e0205 */
[----:B------:R-:W-:Y:S01]  /*4310*/  @!UP0 UMOV UR5, UR8 ;  /* 0x0000000800058c82 */ /* 0x000fe20008000000 */
[----:B------:R-:W-:Y:S02]  /*4320*/  UIMAD UR8, UR29, UR4, UR14 ;  /* 0x000000041d0872a4 */ /* 0x000fe4000f8e020e */
[----:B------:R-:W-:Y:S02]  /*4330*/  UIMAD UR4, UR50, UR9, UR13 ;  /* 0x00000009320472a4 */ /* 0x000fe4000f8e020d */
[----:B------:R-:W-:Y:S02]  /*4340*/  UIMAD UR14, UR5, UR29, UR8 ;  /* 0x0000001d050e72a4 */ /* 0x000fe4000f8e0208 */
[----:B------:R-:W-:Y:S11]  /*4350*/  UIMAD UR13, UR7, UR50, UR4 ;  /* 0x00000032070d72a4 */ /* 0x000ff6000f8e0204 */
[----:B------:R-:W-:Y:S01]  /*4360*/  @!UPT UIADD3 URZ, UPT, UPT, URZ, URZ, URZ ;  /* 0x000000fffffff290 */ /* 0x000fe2000fffe0ff */
.L_x_72:
[----:B------:R-:W2:Y:S01]  /*4370*/  @!UP4 LDCU.128 UR16, c[0x0][0xb10] ;  /* 0x00016200ff10c7ac */ /* 0x000ea20008000c00 */
[----:B------:R-:W-:Y:S04]  /*4380*/  ISETP.NE.U32.AND P0, PT, RZ, UR42, PT ;  /* 0x0000002aff007c0c */ /* 0x000fe8000bf05070 */
[----:B------:R-:W-:Y:S01]  /*4390*/  ISETP.NE.AND.EX P0, PT, RZ, UR43, PT, P0 ;  /* 0x0000002bff007c0c */ /* 0x000fe2000bf05300 */
[----:B------:R-:W4:Y:S01]  /*43a0*/  @!UP4 LDCU UR5, c[0x0][0xb0c] ;  /* 0x00016180ff05c7ac */ /* 0x000f220008000800 */
[----:B--2---:R-:W-:Y:S02]  /*43b0*/  UIMAD.WIDE.U32 UR8, UR14, UR16, URZ ;  /* 0x000000100e0872a5 */ /* 0x004fe4000f8e00ff */
[----:B------:R-:W-:Y:S05]  /*43c0*/  UIMAD.WIDE.U32 UR10, UR13, UR19, URZ ;  /* 0x000000130d0a72a5 */ /* 0x000fea000f8e00ff */
[----:B------:R-:W-:Y:S01]  /*43d0*/  @!UP4 UMOV UR4, UR9 ;  /* 0x000000090004cc82 */ /* 0x000fe20008000000 */
[----:B----4-:R-:W-:Y:S02]  /*43e0*/  @!UP4 UISETP.NE.AND UP0, UPT, UR5, 0x1, UPT ;  /* 0x000000010500c88c */ /* 0x010fe4000bf05270 */
[----:B------:R-:W-:Y:S01]  /*43f0*/  @!UP4 USHF.R.U32.HI UR4, URZ, UR17, UR4 ;  /* 0x00000011ff04c299 */ /* 0x000fe20008011604 */
[----:B------:R-:W-:Y:S03]  /*4400*/  @!UP4 UMOV UR7, UR11 ;  /* 0x0000000b0007cc82 */ /* 0x000fe60008000000 */
[----:B------:R-:W-:Y:S02]  /*4410*/  @!UP4 USEL UR8, UR14, UR4, !UP0 ;  /* 0x000000040e08c287 */ /* 0x000fe4000c000000 */
[----:B------:R-:W-:Y:S05]  /*4420*/  @!UP4 UISETP.NE.AND UP0, UPT, UR18, 0x1, UPT ;  /* 0x000000011200c88c */ /* 0x000fea000bf05270 */
[----:B------:R-:W2:Y:S02]  /*4430*/  @!UP4 LDCU UR4, c[0x0][0xb20] ;  /* 0x00016400ff04c7ac */ /* 0x000ea40008000800 */
[----:B--2---:R-:W-:Y:S04]  /*4440*/  @!UP4 USHF.R.U32.HI UR7, URZ, UR4, UR7 ;  /* 0x00000004ff07c299 */ /* 0x004fe80008011607 */
[----:B------:R-:W-:Y:S04]  /*4450*/  @!UP4 USEL UR7, UR13, UR7, !UP0 ;  /* 0x000000070d07c287 */ /* 0x000fe8000c000000 */
[----:B------:R-:W-:Y:S02]  /*4460*/  @!UP4 UIADD3 UR4, UPT, UPT, -UR8, UR7, URZ ;  /* 0x000000070804c290 */ /* 0x000fe4000fffe1ff */
[----:B------:R-:W-:Y:S02]  /*4470*/  @!UP4 UIADD3 UR7, UPT, UPT, UR8, -UR7, URZ ;  /* 0x800000070807c290 */ /* 0x000fe4000fffe0ff */
[----:B------:R-:W-:Y:S02]  /*4480*/  @!UP4 UIMAD UR14, UR4, UR5, UR14 ;  /* 0x00000005040ec2a4 */ /* 0x000fe4000f8e020e */
[----:B------:R-:W-:Y:S01]  /*4490*/  @!UP4 UIMAD UR13, UR7, UR18, UR13 ;  /* 0x00000012070dc2a4 */ /* 0x000fe2000f8e020d */
[----:B------:R-:W-:Y:S11]  /*44a0*/  BRA.U UP1, `(.L_x_73) ;  /* 0x0000000101107547 */ /* 0x000ff6000b800000 */
[----:B-1----:R-:W-:Y:S04]  /*44b0*/  MOV R0, UR53 ;  /* 0x0000003500007c02 */ /* 0x002fe80008000f00 */
[----:B------:R-:W-:Y:S04]  /*44c0*/  SHF.L.U32 R0, R0, 0x1f, RZ ;  /* 0x0000001f00007819 */ /* 0x000fe800000006ff */
[----:B------:R-:W1:Y:S02]  /*44d0*/  SYNCS.PHASECHK.TRANS64.TRYWAIT P1, [UR6+0xa8], R0 ;  /* 0x0000a800ff0075a7 */ /* 0x000e640008021106 */
[----:B-1----:R-:W-:Y:S05]  /*44e0*/  @!P1 BRA `(.L_x_74) ;  /* 0x0000005c00849947 */ /* 0x002fea0003800000 */
.L_x_73:
[----:B------:R-:W-:Y:S05]  /*44f0*/  BRA.U !UP6, `(.L_x_75) ;  /* 0x000000010e407547 */ /* 0x000fea000b800000 */
[----:B------:R-:W-:Y:S01]  /*4500*/  UPLOP3.LUT UP2, UPT, UPT, UPT, UP5, 0x80, 0x8 ;  /* 0x000000000008789c */ /* 0x000fe20003f4f050 */
[----:B-1----:R-:W-:Y:S01]  /*4510*/  HFMA2 R0, -RZ, RZ, 0, 5.9604644775390625e-08 ;  /* 0x00000001ff007431 */ /* 0x002fe200000001ff */
[----:B------:R-:W1:Y:S04]  /*4520*/  LDCU.64 UR8, c[0x0][0x358] ;  /* 0x00006b00ff0877ac */ /* 0x000e680008000a00 */
[----:B------:R-:W-:Y:S05]  /*4530*/  PLOP3.LUT P1, PT, PT, PT, UP2, 0x80, 0x8 ;  /* 0x000000000008781c */ /* 0x000fea0003f2f028 */
[----:B------:R-:W2:Y:S01]  /*4540*/  @UP2 LDCU.64 UR4, c[0x0][0x888] ;  /* 0x00011100ff0427ac */ /* 0x000ea20008000a00 */
[----:B------:R-:W-:Y:S07]  /*4550*/  @UP2 UIMAD UR7, UR36, UR42, URZ ;  /* 0x0000002a240722a4 */ /* 0x000fee000f8e02ff */
[----:B------:R-:W-:Y:S01]  /*4560*/  @P1 PRMT R4, R0, 0x7610, R4 ;  /* 0x0000761000041816 */ /* 0x000fe20000000004 */
[----:B--2---:R-:W-:Y:S06]  /*4570*/  @UP2 UIMAD.WIDE UR4, UR7, 0x4, UR4 ;  /* 0x00000004070428a5 */ /* 0x004fec000f8e0204 */
[----:B------:R-:W-:Y:S02]  /*4580*/  IMAD.U32 R2, RZ, RZ, UR4 ;  /* 0x00000004ff027e24 */ /* 0x000fe4000f8e00ff */
[----:B------:R-:W-:Y:S03]  /*4590*/  IMAD.U32 R3, RZ, RZ, UR5 ;  /* 0x00000005ff037e24 */ /* 0x000fe6000f8e00ff */
[----:B------:R-:W2:Y:S02]  /*45a0*/  @!UP2 LDCU UR4, c[0x0][0x880] ;  /* 0x00011000ff04a7ac */ /* 0x000ea40008000800 */
[----:B-1---5:R1:W5:Y:S02]  /*45b0*/  @P1 LDG.E R157, desc[UR8][R2.64] ;  /* 0x00000008029d1981 */ /* 0x022364000c1e1900 */
[----:B-1----:R-:W-:Y:S05]  /*45c0*/  IMAD.MOV.U32 R2, RZ, RZ, 0x1 ;  /* 0x00000001ff027424 */ /* 0x002fea00078e00ff */
[----:B------:R-:W-:Y:S05]  /*45d0*/  @!P1 PRMT R4, R2, 0x7610, R4 ;  /* 0x0000761002049816 */ /* 0x000fea0000000004 */
[----:B------:R4:W-:Y:S02]  /*45e0*/  STL.S16 [R1+0x44], R4 ;  /* 0x0000440401007387 */ /* 0x0009e40000100600 */
[----:B--2-4-:R-:W-:Y:S07]  /*45f0*/  @!P1 MOV R157, UR4 ;  /* 0x00000004009d9c02 */ /* 0x014fee0008000f00 */
.L_x_75:
[----:B-----5:R-:W-:Y:S01]  /*4600*/  @!P0 FSETP.EQ.AND P1, PT, R157, RZ, PT ;  /* 0x000000ff9d00820b */ /* 0x020fe20003f22000 */
[----:B------:R-:W-:Y:S01]  /*4610*/  @!UPT UIADD3 URZ, UPT, UPT, URZ, URZ, URZ ;  /* 0x000000fffffff290 */ /* 0x000fe2000fffe0ff */
[----:B------:R-:W-:Y:S11]  /*4620*/  @!P0 BRA `(.L_x_76) ;  /* 0x00000000001c8947 */ /* 0x000ff60003800000 */
[----:B------:R-:W-:Y:S01]  /*4630*/  PLOP3.LUT P1, PT, PT, PT, UP2, 0x80, 0x8 ;  /* 0x000000000008781c */ /* 0x000fe20003f2f028 */
[----:B-1----:R-:W2:Y:S03]  /*4640*/  LDL R0, [R1+0x44] ;  /* 0x0000440001007983 */ /* 0x002ea60000100800 */
[----:B------:R-:W-:Y:S02]  /*4650*/  PLOP3.LUT P1, PT, P1, PT, PT, 0x8, 0x80 ;  /* 0x000000000080781c */ /* 0x000fe40000f2e170 */
[----:B--2---:R-:W-:Y:S11]  /*4660*/  LOP3.LUT P0, RZ, R0, 0xff, RZ, 0xc0, !PT ;  /* 0x000000ff00ff7812 */ /* 0x004ff6000780c0ff */
[----:B------:R-:W-:Y:S02]  /*4670*/  @!UPT UIADD3 URZ, UPT, UPT, URZ, URZ, URZ ;  /* 0x000000fffffff290 */ /* 0x000fe4000fffe0ff */
[----:B------:R-:W-:Y:S11]  /*4680*/  @P0 FSETP.EQ.AND P1, PT, R157, RZ, PT ;  /* 0x000000ff9d00020b */ /* 0x000ff60003f22000 */
[----:B------:R-:W-:Y:S02]  /*4690*/  @!UPT UIADD3 URZ, UPT, UPT, URZ, URZ, URZ ;  /* 0x000000fffffff290 */ /* 0x000fe4000fffe0ff */
.L_x_76:
[----:B------:R-:W-:Y:S01]  /*46a0*/  ULEA UR5, UR30, UR6, 0x3 ;  /* 0x000000061e057291 */ /* 0x000fe2000f8e18ff */
[----:B-1----:R-:W-:Y:S02]  /*46b0*/  SHF.L.U32 R2, R9, 0x1f, RZ ;  /* 0x0000001f09027819 */ /* 0x002fe400000006ff */
[----:B------:R-:W-:Y:S01]  /*46c0*/  ELECT P0, URZ, PT ;  /* 0x0000000000ff782f */ /* 0x000fe20003800000 */
[----:B------:R-:W-:Y:S05]  /*46d0*/  VIADD R0, R8, 0x1 ;  /* 0x0000000108007836 */ /* 0x000fea0000000000 */
[----:B------:R-:W1:Y:S02]  /*46e0*/  SYNCS.PHASECHK.TRANS64.TRYWAIT P2, [UR5+0x90], R2 ;  /* 0x00009002ff0075a7 */ /* 0x000e640008041105 */
[----:B-1----:R-:W-:Y:S05]  /*46f0*/  @!P2 BRA `(.L_x_77) ;  /* 0x0000005c0018a947 */ /* 0x002fea0003800000 */
.L_x_145:
[----:B------:R-:W-:Y:S01]  /*4700*/  UIADD3 UR33, UPT, UPT, UR5, 0x80, URZ ;  /* 0x0000008005217890 */ /* 0x000fe2000fffe0ff */
[----:B------:R-:W-:Y:S01]  /*4710*/  PLOP3.LUT P0, PT, P1, P0, PT, 0xf2, 0x2f ;  /* 0x00000000002f781c */ /* 0x000fe20000f01e72 */
[----:B------:R-:W-:Y:S01]  /*4720*/  UMOV UR40, 0x0 ;  /* 0x0000000000287882 */ /* 0x000fe20000000000 */
[----:B------:R-:W-:Y:S01]  /*4730*/  UMOV UR41, 0x10000000 ;  /* 0x1000000000297882 */ /* 0x000fe20000000000 */
[----:B------:R-:W-:Y:S01]  /*4740*/  UMOV UR28, UR36 ;  /* 0x00000024001c7c82 */ /* 0x000fe20008000000 */
[----:B------:R-:W-:Y:S01]  /*4750*/  UMOV UR12, UR36 ;  /* 0x00000024000c7c82 */ /* 0x000fe20008000000 */
[----:B------:R-:W-:Y:S01]  /*4760*/  UMOV UR20, UR36 ;  /* 0x0000002400147c82 */ /* 0x000fe20008000000 */
[----:B------:R-:W-:Y:S01]  /*4770*/  UMOV UR25, UR33 ;  /* 0x0000002100197c82 */ /* 0x000fe20008000000 */
[----:B------:R-:W-:Y:S01]  /*4780*/  UMOV UR9, UR33 ;  /* 0x0000002100097c82 */ /* 0x000fe20008000000 */
[----:B------:R-:W-:Y:S01]  /*4790*/  UMOV UR17, UR33 ;  /* 0x0000002100117c82 */ /* 0x000fe20008000000 */
[C---:B------:R-:W-:Y:S04]  /*47a0*/  ISETP.NE.AND P1, PT, R0.reuse, 0x2, PT ;  /* 0x000000020000780c */ /* 0x040fe80003f25270 */
[----:B------:R-:W-:Y:S01]  /*47b0*/  VOTEU.ALL UP0, P0 ;  /* 0x0000000000ff7886 */ /* 0x000fe20000000000 */
[----:B-1----:R-:W-:Y:S02]  /*47c0*/  SEL R2, RZ, 0x1, P1 ;  /* 0x00000001ff027807 */ /* 0x002fe40000800000 */
[----:B------:R-:W-:Y:S02]  /*47d0*/  SEL R8, R0, RZ, P1 ;  /* 0x000000ff00087207 */ /* 0x000fe40000800000 */
[----:B------:R-:W-:Y:S01]  /*47e0*/  @!UP0 UIADD3 UR38, UP1, UPT, UR54, 0x580, URZ ;  /* 0x0000058036268890 */ /* 0x000fe2000ff3e0ff */
[----:B------:R-:W-:Y:S01]  /*47f0*/  LOP3.LUT R10, R10, R2, RZ, 0x3c, !PT ;  /* 0x000000020a0a7212 */ /* 0x000fe200078e3cff */
[----:B------:R-:W-:Y:S02]  /*4800*/  @!UP0 UIMAD UR4, UR30, 0xa000, UR6 ;  /* 0x0000a0001e0488a4 */ /* 0x000fe4000f8e0206 */
[----:B------:R-:W-:Y:S02]  /*4810*/  @!UP0 UIADD3.X UR39, UPT, UPT, URZ, UR55, URZ, UP1, !UPT ;  /* 0x00000037ff278290 */ /* 0x000fe40008ffe4ff */
[----:B------:R-:W-:Y:S02]  /*4820*/  @!UP0 USHF.L.U32 UR35, UR46, 0x7, URZ ;  /* 0x000000072e238899 */ /* 0x000fe400080006ff */
[----:B------:R-:W-:Y:S02]  /*4830*/  @!UP0 UIMAD UR34, UR47, 0xa0, URZ ;  /* 0x000000a02f2288a4 */ /* 0x000fe4000f8e02ff */
[----:B------:R-:W-:Y:S02]  /*4840*/  @!UP0 UIADD3 UR32, UPT, UPT, UR4, 0x200, URZ ;  /* 0x0000020004208890 */ /* 0x000fe4000fffe0ff */
[----:B------:R-:W-:Y:S01]  /*4850*/  @!UP0 UIADD3 UR26, UPT, UPT, UR34, 0x20, URZ ;  /* 0x00000020221a8890 */ /* 0x000fe2000fffe0ff */
[----:B------:R-:W-:Y:S01]  /*4860*/  VOTEU.ALL UP1, P0 ;  /* 0x0000000000ff7886 */ /* 0x000fe20000020000 */
[----:B------:R-:W-:Y:S01]  /*4870*/  @!UP0 UIADD3 UR24, UPT, UPT, UR4, 0x2200, URZ ;  /* 0x0000220004188890 */ /* 0x000fe2000fffe0ff */
[----:B------:R-:W-:Y:S01]  /*4880*/  UMOV UR27, UR35 ;  /* 0x00000023001b7c82 */ /* 0x000fe20008000000 */
[----:B------:R-:W-:Y:S03]  /*4890*/  @!UP0 UIADD3 UR10, UPT, UPT, UR34, 0x40, URZ ;  /* 0x00000040220a8890 */ /* 0x000fe6000fffe0ff */
[----:B------:R1:W-:Y:S01]  /*48a0*/  @!UP1 UTMALDG.3D [UR32], [UR38], desc[UR40] ;  /* 0x00002820260095b4 */ /* 0x0003e20008011000 */
[----:B------:R-:W-:Y:S01]  /*48b0*/  @!UP0 UIADD3 UR8, UPT, UPT, UR4, 0x4200, URZ ;  /* 0x0000420004088890 */ /* 0x000fe2000fffe0ff */
[----:B------:R-:W-:Y:S01]  /*48c0*/  VOTEU.ALL UP1, P0 ;  /* 0x0000000000ff7886 */ /* 0x000fe20000020000 */
[----:B------:R-:W-:Y:S01]  /*48d0*/  UMOV UR11, UR35 ;  /* 0x00000023000b7c82 */ /* 0x000fe20008000000 */
[----:B------:R-:W-:Y:S02]  /*48e0*/  @!UP0 UIADD3 UR18, UPT, UPT, UR34, 0x60, URZ ;  /* 0x0000006022128890 */ /* 0x000fe4000fffe0ff */
[----:B------:R-:W-:Y:S01]  /*48f0*/  @!UP0 UIADD3 UR16, UPT, UPT, UR4, 0x6200, URZ ;  /* 0x0000620004108890 */ /* 0x000fe2000fffe0ff */
[----:B------:R-:W-:Y:S01]  /*4900*/  @!UP1 UTMALDG.3D [UR24], [UR38], desc[UR40] ;  /* 0x00002818260095b4 */ /* 0x000fe20008011000 */
[----:B------:R-:W-:Y:S01]  /*4910*/  UIADD3 UR47, UPT, UPT, UR13, UR60, URZ ;  /* 0x0000003c0d2f7290 */ /* 0x000fe2000fffe0ff */
[----:B------:R-:W-:Y:S01]  /*4920*/  VOTEU.ALL UP1, P0 ;  /* 0x0000000000ff7886 */ /* 0x000fe20000020000 */
[----:B------:R-:W-:Y:S01]  /*4930*/  UMOV UR19, UR35 ;  /* 0x0000002300137c82 */ /* 0x000fe20008000000 */
[----:B------:R-:W-:Y:S03]  /*4940*/  UIADD3 UR46, UPT, UPT, UR14, UR61, URZ ;  /* 0x0000003d0e2e7290 */ /* 0x000fe6000fffe0ff */
[----:B------:R2:W-:Y:S01]  /*4950*/  @!UP1 UTMALDG.3D [UR8], [UR38], desc[UR40] ;  /* 0x00002808260095b4 */ /* 0x0005e20008011000 */
[----:B------:R-:W-:Y:S01]  /*4960*/  UPLOP3.LUT UP1, UPT, UPT, UPT, UPT, 0x80, 0x8 ;  /* 0x000000000008789c */ /* 0x000fe20003f2f070 */
[----:B-1----:R-:W-:Y:S01]  /*4970*/  UMOV UR36, UR31 ;  /* 0x0000001f00247c82 */ /* 0x002fe20008000000 */
[----:B--2---:R-:W-:Y:S02]  /*4980*/  @!UP0 UIADD3 UR10, UPT, UPT, UR34, 0x80, URZ ;  /* 0x00000080220a8890 */ /* 0x004fe4000fffe0ff */
[----:B------:R-:W-:Y:S01]  /*4990*/  @!UP0 UIADD3 UR8, UPT, UPT, UR4, 0x8200, URZ ;  /* 0x0000820004088890 */ /* 0x000fe2000fffe0ff */
[----:B------:R-:W-:Y:S01]  /*49a0*/  VOTEU.ALL UP0, P0 ;  /* 0x0000000000ff7886 */ /* 0x000fe20000000000 */
[----:B------:R-:W-:Y:S04]  /*49b0*/  UIADD3 UR4, UPT, UPT, UR30, 0x1, URZ ;  /* 0x000000011e047890 */ /* 0x000fe8000fffe0ff */
[----:B------:R2:W-:Y:S01]  /*49c0*/  @!UP0 UTMALDG.3D [UR16], [UR38], desc[UR40] ;  /* 0x00002810260085b4 */ /* 0x0005e20008011000 */
[----:B------:R-:W-:Y:S04]  /*49d0*/  UISETP.NE.AND UP0, UPT, UR4, 0x2, UPT ;  /* 0x000000020400788c */ /* 0x000fe8000bf05270 */
[----:B------:R-:W-:Y:S02]  /*49e0*/  USEL UR7, URZ, 0x1, UP0 ;  /* 0x00000001ff077887 */ /* 0x000fe40008000000 */
[----:B------:R-:W-:Y:S02]  /*49f0*/  USEL UR30, UR4, URZ, UP0 ;  /* 0x000000ff041e7287 */ /* 0x000fe40008000000 */
[----:B------:R-:W-:Y:S01]  /*4a00*/  VOTEU.ALL UP0, P0 ;  /* 0x0000000000ff7886 */ /* 0x000fe20000000000 */
[----:B------:R-:W-:Y:S01]  /*4a10*/  UPRMT UR4, UR15, 0x654, UR33 ;  /* 0x000006540f047896 */ /* 0x000fe20008000021 */
[----:B------:R-:W-:Y:S03]  /*4a20*/  LOP3.LUT R9, R9, UR7, RZ, 0x3c, !PT ;  /* 0x0000000709097c12 */ /* 0x000fe6000f8e3cff */
[----:B------:R2:W-:Y:S01]  /*4a30*/  @!UP0 UTMALDG.3D [UR8], [UR38], desc[UR40] ;  /* 0x00002808260085b4 */ /* 0x0005e20008011000 */
[----:B------:R2:W-:Y:S04]  /*4a40*/  @!P0 SYNCS.ARRIVE.TRANS64.RED.A0TR RZ, [UR5+0x80], R11 ;  /* 0x0000800bffff89a7 */ /* 0x0005e80008300405 */
[----:B------:R-:W-:Y:S01]  /*4a50*/  SYNCS.ARRIVE.TRANS64.RED.A1T0 RZ, [UR4], RZ ;  /* 0x000000ffffff79a7 */ /* 0x000fe20008100404 */
[----:B------:R-:W-:Y:S05]  /*4a60*/  BRA.U UP3, `(.L_x_78) ;  /* 0xfffffff503047547 */ /* 0x000fea000b83ffff */
[----:B------:R-:W-:Y:S01]  /*4a70*/  UIADD3 UR6, UPT, UPT, UR6, 0x90, URZ ;  /* 0x0000009006067890 */ /* 0x000fe2000fffe0ff */
[----:B------:R-:W-:-:S03]  /*4a80*/  SHF.L.U32 R0, R9, 0x1f, RZ ;  /* 0x0000001f09007819 */ /* 0x000fc600000006ff */
[----:B------:R-:W-:-:S09]  /*4a90*/  ULEA UR4, UR30, UR6, 0x3 ;  /* 0x000000061e047291 */ /* 0x000fd2000f8e18ff */
[----:B------:R-:W1:Y:S02]  /*4aa0*/  SYNCS.PHASECHK.TRANS64.TRYWAIT P0, [UR4], R0 ;  /* 0x00000000ff0075a7 */ /* 0x000e640008001104 */
[----:B-1----:R-:W-:Y:S05]  /*4ab0*/  @!P0 BRA `(.L_x_79) ;  /* 0x0000005800408947 */ /* 0x002fea0003800000 */
.L_x_147:
        /* <DEDUP_REMOVED lines=8> */
.L_x_80:
[----:B-1----:R1:W4:Y:S02]  /*4b40*/  SYNCS.PHASECHK.TRANS64.TRYWAIT P0, [R0+URZ], R2 ;  /* 0x00000002000075a7 */ /* 0x00232400080011ff */
[----:B----4-:R-:W-:Y:S05]  /*4b50*/  @!P0 NANOSLEEP.SYNCS 0x989680 ;  /* 0x009896800000895d */ /* 0x010fea0003900000 */
[----:B------:R-:W4:Y:S02]  /*4b60*/  @!P0 SYNCS.PHASECHK.TRANS64 P0, [R0+URZ], R2 ;  /* 0x00000002000085a7 */ /* 0x000f2400080010ff */
[----:B--234-:R-:W-:Y:S05]  /*4b70*/  @P0 EXIT ;  /* 0x000000000000094d */ /* 0x01cfea0003800000 */
[----:B------:R-:W-:Y:S05]  /*4b80*/  BRA `(.L_x_80) ;  /* 0xfffffffc00ec7947 */ /* 0x000fea000383ffff */
.L_x_70:
[----:B------:R-:W-:-:S06]  /*4b90*/  UISETP.GE.AND UP0, UPT, UR18, 0x4, UPT ;  /* 0x000000041200788c */ /* 0x000fcc000bf06270 */
[----:B------:R-:W-:-:S13]  /*4ba0*/  PLOP3.LUT P0, PT, PT, PT, UP0, 0x80, 0x8 ;  /* 0x000000000008781c */ /* 0x000fda0003f0f008 */
[----:B-1----:R-:W-:Y:S05]  /*4bb0*/  @!P0 EXIT ;  /* 0x000000000000894d */ /* 0x002fea0003800000 */
[----:B------:R-:W-:Y:S01]  /*4bc0*/  BAR.SYNC.DEFER_BLOCKING 0x6, 0xa0 ;  /* 0x0182800000007b1d */ /* 0x000fe20000010000 */
[----:B------:R-:W-:-:S05]  /*4bd0*/  IMAD.U32 R0, R6, 0x10000, RZ ;  /* 0x0001000006007824 */ /* 0x000fca00078e00ff */
[----:B------:R-:W-:Y:S01]  /*4be0*/  UMOV UR4, 0x400 ;  /* 0x0000040000047882 */ /* 0x000fe20000000000 */
[----:B------:R-:W-:Y:S01]  /*4bf0*/  LOP3.LUT R0, R0, 0x600000, RZ, 0xc0, !PT ;  /* 0x0060000000007812 */ /* 0x000fe200078ec0ff */
[----:B------:R-:W-:Y:S01]  /*4c00*/  ULEA UR4, UR15, UR4, 0x18 ;  /* 0x000000040f047291 */ /* 0x000fe2000f8ec0ff */
[----:B------:R-:W1:Y:S01]  /*4c10*/  LDCU UR41, c[0x0][0xb0c] ;  /* 0x00016180ff2977ac */ /* 0x000e620008000800 */
[----:B------:R-:W2:Y:S01]  /*4c20*/  LDCU UR40, c[0x0][0xb30] ;  /* 0x00016600ff2877ac */ /* 0x000ea20008000800 */
[----:B------:R-:W3:Y:S01]  /*4c30*/  LDCU.64 UR62, c[0x0][0x888] ;  /* 0x00011100ff3e77ac */ /* 0x000ee20008000a00 */
[----:B------:R-:W4:Y:S05]  /*4c40*/  LDCU.64 UR42, c[0x0][0xb28] ;  /* 0x00016500ff2a77ac */ /* 0x000f2a0008000a00 */
[----:B------:R-:W1:Y:S01]  /*4c50*/  LDS R16, [UR4+0x150] ;  /* 0x00015004ff107984 */ /* 0x000e620008000800 */
[----:B------:R-:W1:Y:S01]  /*4c60*/  LDCU.128 UR56, c[0x0][0xb10] ;  /* 0x00016200ff3877ac */ /* 0x000e620008000c00 */
[----:B------:R-:W-:Y:S01]  /*4c70*/  UMOV UR53, 0x1 ;  /* 0x0000000100357882 */ /* 0x000fe20000000000 */
[----:B------:R-:W-:Y:S01]  /*4c80*/  UMOV UR45, URZ ;  /* 0x000000ff002d7c82 */ /* 0x000fe20008000000 */
[----:B------:R-:W-:Y:S01]  /*4c90*/  UMOV UR52, URZ ;  /* 0x000000ff00347c82 */ /* 0x000fe20008000000 */
[----:B------:R-:W-:Y:S01]  /*4ca0*/  UMOV UR18, URZ ;  /* 0x000000ff00127c82 */ /* 0x000fe20008000000 */
[----:B------:R-:W-:Y:S01]  /*4cb0*/  UMOV UR51, URZ ;  /* 0x000000ff00337c82 */ /* 0x000fe20008000000 */
[----:B------:R-:W-:Y:S01]  /*4cc0*/  UMOV UR44, URZ ;  /* 0x000000ff002c7c82 */ /* 0x000fe20008000000 */
[----:B------:R-:W-:Y:S01]  /*4cd0*/  UMOV UR50, URZ ;  /* 0x000000ff00327c82 */ /* 0x000fe20008000000 */
[----:B------:R-:W-:Y:S01]  /*4ce0*/  UMOV UR49, URZ ;  /* 0x000000ff00317c82 */ /* 0x000fe20008000000 */
[----:B-1234-:R-:W-:-:S07]  /*4cf0*/  IADD3 R16, PT, PT, R16, R0, RZ ;  /* 0x0000000010107210 */ /* 0x01efce0007ffe0ff */
.L_x_104:
[----:B-1----:R-:W1:Y:S01]  /*4d00*/  S2UR UR4, SR_CgaCtaId ;  /* 0x00000000000479c3 */ /* 0x002e620000008800 */
[----:B------:R-:W-:Y:S01]  /*4d10*/  UMOV UR5, 0x400 ;  /* 0x0000040000057882 */ /* 0x000fe20000000000 */
[----:B--2---:R-:W-:Y:S04]  /*4d20*/  MOV R0, UR51 ;  /* 0x0000003300007c02 */ /* 0x004fe80008000f00 */
[----:B------:R-:W-:Y:S01]  /*4d30*/  SHF.L.U32 R0, R0, 0x1f, RZ ;  /* 0x0000001f00007819 */ /* 0x000fe200000006ff */
[----:B-1----:R-:W-:Y:S04]  /*4d40*/  ULEA UR39, UR4, UR5, 0x18 ;  /* 0x0000000504277291 */ /* 0x002fe8000f8ec0ff */
[----:B------:R-:W-:Y:S09]  /*4d50*/  ULEA UR4, UR18, UR39, 0x3 ;  /* 0x0000002712047291 */ /* 0x000ff2000f8e18ff */
[----:B------:R-:W1:Y:S02]  /*4d60*/  SYNCS.PHASECHK.TRANS64.TRYWAIT P0, [UR4+0xb0], R0 ;  /* 0x0000b000ff0075a7 */ /* 0x000e640008001104 */
[----:B-1----:R-:W-:Y:S05]  /*4d70*/  @!P0 BRA `(.L_x_81) ;  /* 0x0000005400a88947 */ /* 0x002fea0003800000 */
.L_x_149:
[----:B------:R-:W-:Y:S02]  /*4d80*/  ULEA UR5, UR18, UR39, 0x4 ;  /* 0x0000002712057291 */ /* 0x000fe4000f8e20ff */
[----:B------:R-:W-:Y:S01]  /*4d90*/  UIADD3 UR4, UPT, UPT, UR4, 0xc0, URZ ;  /* 0x000000c004047890 */ /* 0x000fe2000fffe0ff */
[----:B------:R-:W2:Y:S03]  /*4da0*/  LDCU UR10, c[0x0][0xb24] ;  /* 0x00016480ff0a77ac */ /* 0x000ea60008000800 */
[----:B------:R-:W-:Y:S03]  /*4db0*/  UPRMT UR4, URZ, 0x654, UR4 ;  /* 0x00000654ff047896 */ /* 0x000fe60008000004 */
[----:B------:R-:W3:Y:S01]  /*4dc0*/  LDS.128 R4, [UR5+0x130] ;  /* 0x00013005ff047984 */ /* 0x000ee20008000c00 */
[----:B------:R-:W-:Y:S01]  /*4dd0*/  @!PT LDS RZ, [RZ] ;  /* 0x00000000fffff984 */ /* 0x000fe20000000800 */
[----:B------:R-:W-:Y:S01]  /*4de0*/  @!PT LDS RZ, [RZ] ;  /* 0x00000000fffff984 */ /* 0x000fe20000000800 */
[----:B------:R-:W-:Y:S01]  /*4df0*/  @!PT LDS RZ, [RZ] ;  /* 0x00000000fffff984 */ /* 0x000fe20000000800 */
[----:B------:R-:W-:Y:S01]  /*4e00*/  @!PT LDS RZ, [RZ] ;  /* 0x00000000fffff984 */ /* 0x000fe20000000800 */
[----:B------:R4:W-:Y:S07]  /*4e10*/  MEMBAR.ALL.CTA ;  /* 0x0000000000007992 */ /* 0x0009ee0000008000 */
[----:B----4-:R-:W4:Y:S02]  /*4e20*/  FENCE.VIEW.ASYNC.S ;  /* 0x00000000000073c6 */ /* 0x010f240000000000 */
[----:B----4-:R-:W-:Y:S01]  /*4e30*/  SYNCS.ARRIVE.TRANS64.RED.A1T0 RZ, [UR4], RZ ;  /* 0x000000ffffff79a7 */ /* 0x010fe20008100404 */
[----:B---3--:R-:W-:Y:S11]  /*4e40*/  LOP3.LUT P0, RZ, R6, 0x1, RZ, 0xc0, !PT ;  /* 0x0000000106ff7812 */ /* 0x008ff6000780c0ff */
[----:B------:R-:W-:Y:S02]  /*4e50*/  @!UPT UIADD3 URZ, UPT, UPT, URZ, URZ, URZ ;  /* 0x000000fffffff290 */ /* 0x000fe4000fffe0ff */
[----:B------:R-:W-:Y:S01]  /*4e60*/  VOTEU.ANY UP0, P0 ;  /* 0x0000000000ff7886 */ /* 0x000fe20000000100 */
[----:B------:R-:W-:Y:S01]  /*4e70*/  PLOP3.LUT P3, PT, PT, PT, UP0, 0x80, 0x8 ;  /* 0x000000000008781c */ /* 0x000fe20003f6f008 */
[----:B------:R-:W-:Y:S01]  /*4e80*/  UP2UR UR54, UPR, URZ, 0x1 ;  /* 0x00000001ff367883 */ /* 0x000fe20008000000 */
[----:B------:R-:W-:Y:S02]  /*4e90*/  PLOP3.LUT P1, PT, PT, PT, UP0, 0x80, 0x8 ;  /* 0x000000000008781c */ /* 0x000fe40003f2f008 */
[----:B------:R-:W-:Y:S02]  /*4ea0*/  PLOP3.LUT P2, PT, PT, PT, UP0, 0x80, 0x8 ;  /* 0x000000000008781c */ /* 0x000fe40003f4f008 */
[----:B------:R-:W-:Y:S01]  /*4eb0*/  PLOP3.LUT P0, PT, PT, PT, UP0, 0x80, 0x8 ;  /* 0x000000000008781c */ /* 0x000fe20003f0f008 */
[----:B--2---:R-:W-:Y:S06]  /*4ec0*/  UISETP.GE.AND UP0, UPT, UR10, 0x1, UPT ;  /* 0x000000010a00788c */ /* 0x004fec000bf06270 */
[----:B-1----:R-:W-:Y:S02]  /*4ed0*/  @P3 MOV R2, R4 ;  /* 0x0000000400023202 */ /* 0x002fe40000000f00 */
[----:B------:R-:W-:Y:S02]  /*4ee0*/  @P1 LOP3.LUT R0, R5, 0xffff, RZ, 0xc0, !PT ;  /* 0x0000ffff05001812 */ /* 0x000fe400078ec0ff */
[----:B------:R-:W-:Y:S02]  /*4ef0*/  @P2 R2UR UR38, R2 ;  /* 0x00000000022622ca */ /* 0x000fe400000e0000 */
[----:B------:R-:W-:Y:S01]  /*4f00*/  @P0 R2UR UR37, R0 ;  /* 0x00000000002502ca */ /* 0x000fe200000e0000 */
[----:B------:R-:W-:Y:S03]  /*4f10*/  @!UPT UIADD3 URZ, UPT, UPT, URZ, URZ, URZ ;  /* 0x000000fffffff290 */ /* 0x000fe6000fffe0ff */
[----:B------:R-:W-:Y:S11]  /*4f20*/  BRA.U !UP0, `(.L_x_82) ;  /* 0x0000000108cc7547 */ /* 0x000ff6000b800000 */
[----:B------:R-:W1:Y:S01]  /*4f30*/  LDCU UR6, c[0x0][0xb20] ;  /* 0x00016400ff0677ac */ /* 0x000e620008000800 */
[----:B------:R-:W2:Y:S01]  /*4f40*/  LDCU UR7, c[0x0][0x370] ;  /* 0x00006e00ff0777ac */ /* 0x000ea20008000800 */
[----:B------:R-:W3:Y:S01]  /*4f50*/  LDCU UR4, c[0x0][0x374] ;  /* 0x00006e80ff0477ac */ /* 0x000ee20008000800 */
[----:B------:R-:W-:Y:S02]  /*4f60*/  UISETP.NE.AND UP0, UPT, UR58, 0x1, UPT ;  /* 0x000000013a00788c */ /* 0x000fe4000bf05270 */
[----:B------:R-:W-:Y:S02]  /*4f70*/  UIMAD.WIDE.U32 UR12, UR37, UR59, URZ ;  /* 0x0000003b250c72a5 */ /* 0x000fe4000f8e00ff */
[----:B------:R-:W-:Y:S02]  /*4f80*/  UISETP.NE.AND UP1, UPT, UR41, 0x1, UPT ;  /* 0x000000012900788c */ /* 0x000fe4000bf25270 */
[----:B------:R-:W-:Y:S02]  /*4f90*/  UISETP.NE.AND UP2, UPT, UR10, 0x1, UPT ;  /* 0x000000010a00788c */ /* 0x000fe4000bf45270 */
[----:B------:R-:W-:Y:S02]  /*4fa0*/  UIMAD.WIDE.U32 UR16, UR38, UR56, URZ ;  /* 0x00000038261072a5 */ /* 0x000fe4000f8e00ff */
[----:B--2---:R-:W-:Y:S02]  /*4fb0*/  UIMAD.WIDE.U32 UR14, UR7, UR56, URZ ;  /* 0x00000038070e72a5 */ /* 0x004fe4000f8e00ff */
[----:B---3--:R-:W-:Y:S07]  /*4fc0*/  UIMAD.WIDE.U32 UR8, UR4, UR59, URZ ;  /* 0x0000003b040872a5 */ /* 0x008fee000f8e00ff */
[----:B------:R-:W-:Y:S02]  /*4fd0*/  UMOV UR5, UR9 ;  /* 0x0000000900057c82 */ /* 0x000fe40008000000 */
[----:B-1----:R-:W-:Y:S03]  /*4fe0*/  @UP0 USHF.R.U32.HI UR4, URZ, UR6, UR5 ;  /* 0x00000006ff040299 */ /* 0x002fe60008011605 */
[----:B------:R-:W-:Y:S01]  /*4ff0*/  UMOV UR5, UR13 ;  /* 0x0000000d00057c82 */ /* 0x000fe20008000000 */
[----:B------:R-:W-:Y:S02]  /*5000*/  UIMAD.WIDE.U32 UR8, UR4, UR42, URZ ;  /* 0x0000002a040872a5 */ /* 0x000fe4000f8e00ff */
[----:B------:R-:W-:Y:S03]  /*5010*/  USHF.R.U32.HI UR6, URZ, UR6, UR5 ;  /* 0x00000006ff067299 */ /* 0x000fe60008011605 */
[----:B------:R-:W-:Y:S01]  /*5020*/  UMOV UR5, UR15 ;  /* 0x0000000f00057c82 */ /* 0x000fe20008000000 */
[----:B------:R-:W-:Y:S02]  /*5030*/  USEL UR6, UR37, UR6, !UP0 ;  /* 0x0000000625067287 */ /* 0x000fe4000c000000 */
[----:B------:R-:W-:Y:S01]  /*5040*/  @UP1 USHF.R.U32.HI UR7, URZ, UR57, UR5 ;  /* 0x00000039ff071299 */ /* 0x000fe20008011605 */
[----:B------:R-:W-:Y:S02]  /*5050*/  UMOV UR8, UR9 ;  /* 0x0000000900087c82 */ /* 0x000fe40008000000 */
[----:B------:R-:W-:Y:S01]  /*5060*/  UMOV UR5, UR17 ;  /* 0x0000001100057c82 */ /* 0x000fe20008000000 */
[----:B------:R-:W-:Y:S02]  /*5070*/  UIMAD.WIDE.U32 UR12, UR7, UR42, URZ ;  /* 0x0000002a070c72a5 */ /* 0x000fe4000f8e00ff */
[----:B------:R-:W-:Y:S02]  /*5080*/  @UP2 USHF.R.U32.HI UR4, URZ, UR43, UR8 ;  /* 0x0000002bff042299 */ /* 0x000fe40008011608 */
[----:B------:R-:W-:Y:S02]  /*5090*/  USHF.R.U32.HI UR5, URZ, UR57, UR5 ;  /* 0x00000039ff057299 */ /* 0x000fe40008011605 */
[----:B------:R-:W-:Y:S02]  /*50a0*/  UIMAD UR4, UR10, UR4, URZ ;  /* 0x000000040a0472a4 */ /* 0x000fe4000f8e02ff */
[----:B------:R-:W-:Y:S02]  /*50b0*/  USEL UR5, UR38, UR5, !UP1 ;  /* 0x0000000526057287 */ /* 0x000fe4000c800000 */
[----:B------:R-:W-:Y:S01]  /*50c0*/  UISETP.GE.AND UP0, UPT, UR6, UR4, UPT ;  /* 0x000000040600728c */ /* 0x000fe2000bf06270 */
[----:B------:R-:W-:Y:S01]  /*50d0*/  UMOV UR8, UR13 ;  /* 0x0000000d00087c82 */ /* 0x000fe20008000000 */
[----:B------:R-:W-:Y:S02]  /*50e0*/  UIMAD.WIDE.U32 UR12, UR6, UR42, URZ ;  /* 0x0000002a060c72a5 */ /* 0x000fe4000f8e00ff */
[----:B------:R-:W-:Y:S04]  /*50f0*/  @UP2 USHF.R.U32.HI UR7, URZ, UR43, UR8 ;  /* 0x0000002bff072299 */ /* 0x000fe80008011608 */
[----:B------:R-:W-:Y:S01]  /*5100*/  UIMAD UR8, UR10, UR7, URZ ;  /* 0x000000070a0872a4 */ /* 0x000fe2000f8e02ff */
[----:B------:R-:W-:Y:S03]  /*5110*/  UMOV UR4, UR13 ;  /* 0x0000000d00047c82 */ /* 0x000fe60008000000 */
[----:B------:R-:W-:Y:S02]  /*5120*/  UISETP.GE.OR UP0, UPT, UR5, UR8, UP0 ;  /* 0x000000080500728c */ /* 0x000fe40008706670 */
[----:B------:R-:W-:Y:S02]  /*5130*/  USHF.R.U32.HI UR4, URZ, UR43, UR4 ;  /* 0x0000002bff047299 */ /* 0x000fe40008011604 */
[----:B------:R-:W-:Y:S02]  /*5140*/  UIMAD.WIDE.U32 UR8, UR5, UR42, URZ ;  /* 0x0000002a050872a5 */ /* 0x000fe4000f8e00ff */
[----:B------:R-:W-:Y:S02]  /*5150*/  USEL UR12, UR6, UR4, !UP2 ;  /* 0x00000004060c7287 */ /* 0x000fe4000d000000 */
[----:B------:R-:W-:Y:S02]  /*5160*/  UIADD3 UR8, UPT, UPT, -UR5, URZ, URZ ;  /* 0x000000ff05087290 */ /* 0x000fe4000fffe1ff */
[----:B------:R-:W-:Y:S01]  /*5170*/  UIADD3 UR11, UPT, UPT, -UR12, URZ, URZ ;  /* 0x000000ff0c0b7290 */ /* 0x000fe2000fffe1ff */
[----:B------:R-:W-:Y:S01]  /*5180*/  @!UP0 UMOV UR4, UR9 ;  /* 0x0000000900048c82 */ /* 0x000fe20008000000 */
[----:B------:R-:W-:Y:S02]  /*5190*/  UIADD3 UR9, UPT, UPT, -UR6, URZ, URZ ;  /* 0x000000ff06097290 */ /* 0x000fe4000fffe1ff */
[----:B------:R-:W-:Y:S02]  /*51a0*/  @!UP0 USHF.R.U32.HI UR4, URZ, UR43, UR4 ;  /* 0x0000002bff048299 */ /* 0x000fe40008011604 */
[----:B------:R-:W-:Y:S02]  /*51b0*/  UIMAD UR11, UR10, UR11, UR6 ;  /* 0x0000000b0a0b72a4 */ /* 0x000fe4000f8e0206 */
[----:B------:R-:W-:Y:S04]  /*51c0*/  @!UP0 USEL UR4, UR5, UR4, !UP2 ;  /* 0x0000000405048287 */ /* 0x000fe8000d000000 */
[----:B------:R-:W-:Y:S02]  /*51d0*/  @!UP0 UIMAD UR11, UR7, UR11, UR4 ;  /* 0x0000000b070b82a4 */ /* 0x000fe4000f8e0204 */
[----:B------:R-:W-:Y:S02]  /*51e0*/  @!UP0 UIADD3 UR12, UPT, UPT, UR12, -UR4, URZ ;  /* 0x800000040c0c8290 */ /* 0x000fe4000fffe0ff */
[----:B------:R-:W-:Y:S02]  /*51f0*/  UIMAD UR7, UR41, UR8, UR38 ;  /* 0x00000008290772a4 */ /* 0x000fe4000f8e0226 */
[----:B------:R-:W-:Y:S02]  /*5200*/  @!UP0 UIMAD UR6, UR12, UR10, UR5 ;  /* 0x0000000a0c0682a4 */ /* 0x000fe4000f8e0205 */
[----:B------:R-:W-:Y:S01]  /*5210*/  UIMAD UR4, UR58, UR9, UR37 ;  /* 0x000000093a0472a4 */ /* 0x000fe2000f8e0225 */
[----:B------:R-:W-:Y:S02]  /*5220*/  @!UP0 UMOV UR5, UR11 ;  /* 0x0000000b00058c82 */ /* 0x000fe40008000000 */
[----:B------:R-:W-:Y:S02]  /*5230*/  UIMAD UR38, UR5, UR41, UR7 ;  /* 0x00000029052672a4 */ /* 0x000fe4000f8e0207 */
[----:B------:R-:W-:Y:S11]  /*5240*/  UIMAD UR37, UR6, UR58, UR4 ;  /* 0x0000003a062572a4 */ /* 0x000ff6000f8e0204 */
[----:B------:R-:W-:Y:S01]  /*5250*/  @!UPT UIADD3 URZ, UPT, UPT, URZ, URZ, URZ ;  /* 0x000000fffffff290 */ /* 0x000fe2000fffe0ff */
.L_x_82:
[----:B------:R-:W-:Y:S02]  /*5260*/  UISETP.NE.AND UP0, UPT, UR40, 0x1, UPT ;  /* 0x000000012800788c */ /* 0x000fe4000bf05270 */
[----:B------:R-:W-:Y:S02]  /*5270*/  UISETP.NE.AND UP1, UPT, UR54, URZ, UPT ;  /* 0x000000ff3600728c */ /* 0x000fe4000bf25270 */
[----:B------:R-:W-:Y:S04]  /*5280*/  UIADD3 UR48, UPT, UPT, UR18, 0x1, URZ ;  /* 0x0000000112307890 */ /* 0x000fe8000fffe0ff */
[----:B------:R-:W-:Y:S02]  /*5290*/  PLOP3.LUT P1, PT, PT, PT, UP1, 0x80, 0x8 ;  /* 0x000000000008781c */ /* 0x000fe40003f2f018 */
[----:B------:R-:W-:Y:S01]  /*52a0*/  PLOP3.LUT P0, PT, PT, PT, UP1, 0x80, 0x8 ;  /* 0x000000000008781c */ /* 0x000fe20003f0f018 */
[----:B------:R-:W1:Y:S01]  /*52b0*/  @!UP0 LDCU.128 UR12, c[0x0][0xb10] ;  /* 0x00016200ff0c87ac */ /* 0x000e620008000c00 */
[----:B------:R-:W2:Y:S09]  /*52c0*/  @!UP0 LDCU UR5, c[0x0][0xb0c] ;  /* 0x00016180ff0587ac */ /* 0x000eb20008000800 */
[----:B------:R-:W-:Y:S01]  /*52d0*/  @P1 SHF.R.U32.HI R4, RZ, 0x10, R5 ;  /* 0x00000010ff041819 */ /* 0x000fe20000011605 */
[----:B------:R-:W3:Y:S03]  /*52e0*/  @!UP0 LDCU UR10, c[0x0][0xb20] ;  /* 0x00016400ff0a87ac */ /* 0x000ee60008000800 */
[----:B------:R-:W-:Y:S01]  /*52f0*/  @P0 R2UR UR55, R4 ;  /* 0x00000000043702ca */ /* 0x000fe200000e0000 */
[----:B-1----:R-:W-:Y:S02]  /*5300*/  UIMAD.WIDE.U32 UR8, UR38, UR12, URZ ;  /* 0x0000000c260872a5 */ /* 0x002fe4000f8e00ff */
[----:B------:R-:W-:Y:S02]  /*5310*/  UIMAD.WIDE.U32 UR6, UR37, UR15, URZ ;  /* 0x0000000f250672a5 */ /* 0x000fe4000f8e00ff */
[----:B------:R-:W-:Y:S03]  /*5320*/  @!UP0 UISETP.NE.AND UP1, UPT, UR14, 0x1, UPT ;  /* 0x000000010e00888c */ /* 0x000fe6000bf25270 */
[----:B------:R-:W-:Y:S01]  /*5330*/  @!UP0 UMOV UR4, UR9 ;  /* 0x0000000900048c82 */ /* 0x000fe20008000000 */
[----:B--2---:R-:W-:Y:S02]  /*5340*/  @!UP0 UISETP.NE.AND UP2, UPT, UR5, 0x1, UPT ;  /* 0x000000010500888c */ /* 0x004fe4000bf45270 */
[----:B------:R-:W-:Y:S01]  /*5350*/  @!UP0 USHF.R.U32.HI UR4, URZ, UR13, UR4 ;  /* 0x0000000dff048299 */ /* 0x000fe20008011604 */
[----:B------:R-:W-:Y:S02]  /*5360*/  @!UP0 UMOV UR6, UR7 ;  /* 0x0000000700068c82 */ /* 0x000fe40008000000 */
[----:B---3--:R-:W-:Y:S02]  /*5370*/  @!UP0 USHF.R.U32.HI UR6, URZ, UR10, UR6 ;  /* 0x0000000aff068299 */ /* 0x008fe40008011606 */
[----:B------:R-:W-:Y:S02]  /*5380*/  @!UP0 USEL UR7, UR38, UR4, !UP2 ;  /* 0x0000000426078287 */ /* 0x000fe4000d000000 */
[----:B------:R-:W-:Y:S04]  /*5390*/  @!UP0 USEL UR6, UR37, UR6, !UP1 ;  /* 0x0000000625068287 */ /* 0x000fe8000c800000 */
[----:B------:R-:W-:Y:S02]  /*53a0*/  @!UP0 UIADD3 UR4, UPT, UPT, -UR7, UR6, URZ ;  /* 0x0000000607048290 */ /* 0x000fe4000fffe1ff */
[----:B------:R-:W-:Y:S02]  /*53b0*/  @!UP0 UIADD3 UR6, UPT, UPT, UR7, -UR6, URZ ;  /* 0x8000000607068290 */ /* 0x000fe4000fffe0ff */
[----:B------:R-:W-:Y:S02]  /*53c0*/  UIADD3 UR7, UPT, UPT, UR39, 0x200, URZ ;  /* 0x0000020027077890 */ /* 0x000fe4000fffe0ff */
[----:B------:R-:W-:Y:S02]  /*53d0*/  @!UP0 UIMAD UR38, UR4, UR5, UR38 ;  /* 0x00000005042682a4 */ /* 0x000fe4000f8e0226 */
[----:B------:R-:W-:Y:S02]  /*53e0*/  @!UP0 UIMAD UR37, UR6, UR14, UR37 ;  /* 0x0000000e062582a4 */ /* 0x000fe4000f8e0225 */
[----:B------:R-:W-:Y:S09]  /*53f0*/  ULOP3.LUT UP0, URZ, UR7, 0x1b0, URZ, 0xc0, !UPT ;  /* 0x000001b007ff7892 */ /* 0x000ff2000f80c0ff */
[----:B------:R-:W-:Y:S05]  /*5400*/  BRA.U !UP0, `(.L_x_83) ;  /* 0x00000001087c7547 */ /* 0x000fea000b800000 */
[----:B------:R-:W1:Y:S01]  /*5410*/  LDCU.64 UR8, c[0x4][0x80] ;  /* 0x01001000ff0877ac */ /* 0x000e620008000a00 */
[----:B------:R-:W-:Y:S01]  /*5420*/  MOV R17, 0x0 ;  /* 0x0000000000117802 */ /* 0x000fe20000000f00 */
[----:B------:R-:W-:Y:S02]  /*5430*/  HFMA2 R12, -RZ, RZ, 0, 5.9604644775390625e-08 ;  /* 0x00000001ff0c7431 */ /* 0x000fe400000001ff */
[----:B------:R-:W-:Y:S01]  /*5440*/  IMAD.MOV.U32 R8, RZ, RZ, 0x70 ;  /* 0x00000070ff087424 */ /* 0x000fe200078e00ff */
[----:B------:R2:W3:Y:S01]  /*5450*/  LDC.64 R2, c[0x4][R17] ;  /* 0x0100000011027b82 */ /* 0x0004e20000000a00 */
[----:B------:R-:W4:Y:S01]  /*5460*/  LDCU.64 UR6, c[0x4][0x88] ;  /* 0x01001100ff0677ac */ /* 0x000f220008000a00 */
[----:B------:R-:W-:Y:S01]  /*5470*/  IMAD.MOV.U32 R13, RZ, RZ, RZ ;  /* 0x000000ffff0d7224 */ /* 0x000fe200078e00ff */
[----:B------:R-:W2:Y:S01]  /*5480*/  LDCU.64 UR4, c[0x4][0x8] ;  /* 0x01000100ff0477ac */ /* 0x000ea20008000a00 */
[----:B-1----:R-:W-:Y:S01]  /*5490*/  MOV R5, UR9 ;  /* 0x0000000900057c02 */ /* 0x002fe20008000f00 */
[----:B------:R-:W-:Y:S01]  /*54a0*/  IMAD.U32 R4, RZ, RZ, UR8 ;  /* 0x00000008ff047e24 */ /* 0x000fe2000f8e00ff */
[----:B----4-:R-:W-:Y:S01]  /*54b0*/  MOV R7, UR7 ;  /* 0x0000000700077c02 */ /* 0x010fe20008000f00 */
[----:B------:R-:W-:Y:S01]  /*54c0*/  IMAD.U32 R6, RZ, RZ, UR6 ;  /* 0x00000006ff067e24 */ /* 0x000fe2000f8e00ff */
[----:B--2---:R-:W-:Y:S01]  /*54d0*/  MOV R11, UR5 ;  /* 0x00000005000b7c02 */ /* 0x004fe20008000f00 */
[----:B------:R-:W-:Y:S02]  /*54e0*/  IMAD.U32 R10, RZ, RZ, UR4 ;  /* 0x00000004ff0a7e24 */ /* 0x000fe4000f8e00ff */
[----:B------:R-:W-:Y:S07]  /*54f0*/  LEPC R20, `(.L_x_84) ;  /* 0x000000001014794e */ /* 0x000fee0000000000 */
[----:B---3-5:R-:W-:Y:S05]  /*5500*/  CALL.ABS.NOINC R2 ;  /* 0x0000000002007343 */ /* 0x028fea0003c00000 */
.L_x_84:
[----:B------:R-:W1:Y:S01]  /*5510*/  LDCU.64 UR8, c[0x4][0x80] ;  /* 0x01001000ff0877ac */ /* 0x000e620008000a00 */
[----:B------:R2:W3:Y:S01]  /*5520*/  LDC.64 R2, c[0x4][R17] ;  /* 0x0100000011027b82 */ /* 0x0004e20000000a00 */
[----:B------:R-:W-:Y:S02]  /*5530*/  HFMA2 R12, -RZ, RZ, 0, 5.9604644775390625e-08 ;  /* 0x00000001ff0c7431 */ /* 0x000fe400000001ff */
[----:B------:R-:W-:Y:S02]  /*5540*/  IMAD.MOV.U32 R8, RZ, RZ, 0x70 ;  /* 0x00000070ff087424 */ /* 0x000fe400078e00ff */
[----:B------:R-:W-:Y:S01]  /*5550*/  IMAD.MOV.U32 R13, RZ, RZ, RZ ;  /* 0x000000ffff0d7224 */ /* 0x000fe200078e00ff */
[----:B------:R-:W4:Y:S01]  /*5560*/  LDCU.64 UR6, c[0x4][0x88] ;  /* 0x01001100ff0677ac */ /* 0x000f220008000a00 */
[----:B------:R-:W5:Y:S01]  /*5570*/  LDCU.64 UR4, c[0x4][0x8] ;  /* 0x01000100ff0477ac */ /* 0x000f620008000a00 */
[----:B-1----:R-:W-:Y:S02]  /*5580*/  MOV R4, UR8 ;  /* 0x0000000800047c02 */ /* 0x002fe40008000f00 */
[----:B------:R-:W-:Y:S02]  /*5590*/  MOV R5, UR9 ;  /* 0x0000000900057c02 */ /* 0x000fe40008000f00 */
[----:B----4-:R-:W-:Y:S01]  /*55a0*/  MOV R7, UR7 ;  /* 0x0000000700077c02 */ /* 0x010fe20008000f00 */
[----:B------:R-:W-:Y:S01]  /*55b0*/  IMAD.U32 R6, RZ, RZ, UR6 ;  /* 0x00000006ff067e24 */ /* 0x000fe2000f8e00ff */
[----:B-----5:R-:W-:Y:S01]  /*55c0*/  MOV R11, UR5 ;  /* 0x00000005000b7c02 */ /* 0x020fe20008000f00 */
[----:B--2---:R-:W-:Y:S02]  /*55d0*/  IMAD.U32 R10, RZ, RZ, UR4 ;  /* 0x00000004ff0a7e24 */ /* 0x004fe4000f8e00ff */
[----:B------:R-:W-:Y:S07]  /*55e0*/  LEPC R20, `(.L_x_83) ;  /* 0x000000001014794e */ /* 0x000fee0000000000 */
[----:B---3--:R-:W-:Y:S05]  /*55f0*/  CALL.ABS.NOINC R2 ;  /* 0x0000000002007343 */ /* 0x008fea0003c00000 */
.L_x_83:
[----:B------:R-:W-:Y:S01]  /*5600*/  PLOP3.LUT P1, PT, PT, PT, PT, 0x8, 0x80 ;  /* 0x000000000080781c */ /* 0x000fe20003f2e170 */
[----:B------:R-:W2:Y:S01]  /*5610*/  LDL R2, [R1+0x4c] ;  /* 0x00004c0001027983 */ /* 0x000ea20000100800 */
[----:B------:R-:W1:Y:S03]  /*5620*/  LDC.64 R6, c[0x0][0x890] ;  /* 0x00022400ff067b82 */ /* 0x000e660000000a00 */
[----:B------:R3:W5:Y:S05]  /*5630*/  LDL R17, [R1+0x44] ;  /* 0x0000440001117983 */ /* 0x00076a0000100800 */
[----:B------:R-:W4:Y:S01]  /*5640*/  LDC.64 R8, c[0x0][0x8b0] ;  /* 0x00022c00ff087b82 */ /* 0x000f220000000a00 */
[----:B------:R-:W1:Y:S01]  /*5650*/  S2R R3, SR_TID.X ;  /* 0x0000000000037919 */ /* 0x000e620000002100 */
[----:B--2---:R-:W-:Y:S02]  /*5660*/  R2UR UR4, R2 ;  /* 0x00000000020472ca */ /* 0x004fe400000e0000 */
[----:B-1----:R-:W-:Y:S02]  /*5670*/  ISETP.NE.U32.AND P3, PT, R6, RZ, PT ;  /* 0x000000ff0600720c */ /* 0x002fe40003f65070 */
[----:B----4-:R-:W-:Y:S02]  /*5680*/  ISETP.NE.U32.AND P4, PT, R8, RZ, PT ;  /* 0x000000ff0800720c */ /* 0x010fe40003f85070 */
[----:B------:R-:W-:Y:S02]  /*5690*/  ISETP.NE.AND.EX P3, PT, R7, RZ, PT, P3 ;  /* 0x000000ff0700720c */ /* 0x000fe40003f65330 */
[----:B------:R-:W-:Y:S05]  /*56a0*/  ISETP.NE.AND.EX P4, PT, R9, RZ, PT, P4 ;  /* 0x000000ff0900720c */ /* 0x000fea0003f85340 */
[----:B------:R-:W-:Y:S06]  /*56b0*/  UISETP.NE.AND UP1, UPT, UR4, URZ, UPT ;  /* 0x000000ff0400728c */ /* 0x000fec000bf25270 */
[----:B------:R-:W-:Y:S05]  /*56c0*/  PLOP3.LUT P0, PT, PT, PT, UP1, 0x80, 0x8 ;  /* 0x000000000008781c */ /* 0x000fea0003f0f018 */
[----:B------:R-:W1:Y:S08]  /*56d0*/  @UP1 LDCU.64 UR4, c[0x0][0x888] ;  /* 0x00011100ff0417ac */ /* 0x000e700008000a00 */
[----:B------:R-:W-:Y:S01]  /*56e0*/  @P0 PLOP3.LUT P1, PT, P3, PT, PT, 0x80, 0x8 ;  /* 0x000000000008081c */ /* 0x000fe20001f2f070 */
[----:B-1----:R-:W-:Y:S04]  /*56f0*/  @UP1 UISETP.NE.U32.AND UP0, UPT, UR4, URZ, UPT ;  /* 0x000000ff0400128c */ /* 0x002fe8000bf05070 */
[----:B------:R-:W-:Y:S04]  /*5700*/  @UP1 UISETP.NE.AND.EX UP0, UPT, UR5, URZ, UPT, UP0 ;  /* 0x000000ff0500128c */ /* 0x000fe8000bf05300 */
[----:B------:R-:W-:Y:S01]  /*5710*/  @UP1 USEL UR4, URZ, 0xffffffff, UP0 ;  /* 0xffffffffff041887 */ /* 0x000fe20008000000 */
[----:B---3--:R-:W-:Y:S11]  /*5720*/  @!P3 BRA `(.L_x_85) ;  /* 0x00000000003cb947 */ /* 0x008ff60003800000 */
[----:B------:R-:W1:Y:S01]  /*5730*/  LDC.64 R4, c[0x0][0x888] ;  /* 0x00022200ff047b82 */ /* 0x000e620000000a00 */
[----:B------:R-:W2:Y:S01]  /*5740*/  LDCU.64 UR6, c[0x0][0x358] ;  /* 0x00006b00ff0677ac */ /* 0x000ea20008000a00 */
[----:B------:R-:W-:Y:S01]  /*5750*/  IMAD.MOV.U32 R2, RZ, RZ, 0x1 ;  /* 0x00000001ff027424 */ /* 0x000fe200078e00ff */
[----:B-1----:R-:W-:Y:S04]  /*5760*/  ISETP.NE.U32.AND P2, PT, R4, RZ, PT ;  /* 0x000000ff0400720c */ /* 0x002fe80003f45070 */
[----:B------:R-:W-:Y:S11]  /*5770*/  ISETP.NE.AND.EX P2, PT, R5, RZ, PT, P2 ;  /* 0x000000ff0500720c */ /* 0x000ff60003f45320 */
[----:B------:R-:W-:Y:S02]  /*5780*/  @!UPT UIADD3 URZ, UPT, UPT, URZ, URZ, URZ ;  /* 0x000000fffffff290 */ /* 0x000fe4000fffe0ff */
[----:B------:R-:W1:Y:S01]  /*5790*/  @P2 LDC.64 R4, c[0x0][0x888] ;  /* 0x00022200ff042b82 */ /* 0x000e620000000a00 */
[----:B------:R-:W-:Y:S04]  /*57a0*/  @P2 IMAD R0, R6, UR36, RZ ;  /* 0x0000002406002c24 */ /* 0x000fe8000f8e02ff */
[----:B-1----:R-:W-:Y:S04]  /*57b0*/  @P2 IMAD.WIDE R4, R0, 0x4, R4 ;  /* 0x0000000400042825 */ /* 0x002fe800078e0204 */
[----:B------:R-:W-:Y:S01]  /*57c0*/  IMAD.MOV.U32 R0, RZ, RZ, 0x1 ;  /* 0x00000001ff007424 */ /* 0x000fe200078e00ff */
[----:B--2--5:R1:W5:Y:S04]  /*57d0*/  @P2 LDG.E R157, desc[UR6][R4.64] ;  /* 0x00000006049d2981 */ /* 0x024368000c1e1900 */
[----:B------:R-:W-:Y:S04]  /*57e0*/  @P2 PRMT R17, R0, 0x7610, R17 ;  /* 0x0000761000112816 */ /* 0x000fe80000000011 */
[----:B------:R-:W-:Y:S05]  /*57f0*/  @!P2 PRMT R17, R2, 0x7610, R17 ;  /* 0x000076100211a816 */ /* 0x000fea0000000011 */
[----:B------:R1:W-:Y:S02]  /*5800*/  STL.S16 [R1+0x44], R17 ;  /* 0x0000441101007387 */ /* 0x0003e40000100600 */
[----:B-1----:R-:W2:Y:S02]  /*5810*/  @!P2 LDC R157, c[0x0][0x880] ;  /* 0x00022000ff9dab82 */ /* 0x002ea40000000800 */
.L_x_85:
[----:B------:R-:W-:Y:S05]  /*5820*/  @!P4 BRA `(.L_x_86) ;  /* 0x000000000028c947 */ /* 0x000fea0003800000 */
[----:B------:R-:W1:Y:S01]  /*5830*/  LDC.64 R4, c[0x0][0x8a8] ;  /* 0x00022a00ff047b82 */ /* 0x000e620000000a00 */
[----:B------:R-:W3:Y:S01]  /*5840*/  LDCU.64 UR6, c[0x0][0x358] ;  /* 0x00006b00ff0677ac */ /* 0x000ee20008000a00 */
[----:B-1----:R-:W-:Y:S04]  /*5850*/  ISETP.NE.U32.AND P2, PT, R4, RZ, PT ;  /* 0x000000ff0400720c */ /* 0x002fe80003f45070 */
[----:B------:R-:W-:Y:S11]  /*5860*/  ISETP.NE.AND.EX P2, PT, R5, RZ, PT, P2 ;  /* 0x000000ff0500720c */ /* 0x000ff60003f45320 */
[----:B------:R-:W-:Y:S02]  /*5870*/  @!UPT UIADD3 URZ, UPT, UPT, URZ, URZ, URZ ;  /* 0x000000fffffff290 */ /* 0x000fe4000fffe0ff */
[----:B------:R-:W1:Y:S01]  /*5880*/  @P2 LDC.64 R4, c[0x0][0x8a8] ;  /* 0x00022a00ff042b82 */ /* 0x000e620000000a00 */
[----:B------:R-:W-:Y:S04]  /*5890*/  @P2 IMAD R0, R8, UR36, RZ ;  /* 0x0000002408002c24 */ /* 0x000fe8000f8e02ff */
[----:B-1----:R-:W-:Y:S05]  /*58a0*/  @P2 IMAD.WIDE R4, R0, 0x4, R4 ;  /* 0x0000000400042825 */ /* 0x002fea00078e0204 */
[----:B---3-5:R1:W5:Y:S02]  /*58b0*/  @P2 LDG.E R155, desc[UR6][R4.64] ;  /* 0x00000006049b2981 */ /* 0x028364000c1e1900 */
[----:B-1----:R-:W3:Y:S02]  /*58c0*/  @!P2 LDC R155, c[0x0][0x8a0] ;  /* 0x00022800ff9bab82 */ /* 0x002ee40000000800 */
.L_x_86:
[----:B--2--5:R-:W-:Y:S01]  /*58d0*/  @P0 FSETP.NEU.AND P4, PT, R157, RZ, PT ;  /* 0x000000ff9d00020b */ /* 0x024fe20003f8d000 */
[----:B------:R-:W-:Y:S01]  /*58e0*/  IMAD.U32 R2, RZ, RZ, UR4 ;  /* 0x00000004ff027e24 */ /* 0x000fe2000f8e00ff */
[----:B------:R-:W-:Y:S01]  /*58f0*/  @P0 LOP3.LUT P2, RZ, R17, 0xff, RZ, 0xc0, !PT ;  /* 0x000000ff11ff0812 */ /* 0x000fe2000784c0ff */
[----:B------:R-:W-:Y:S01]  /*5900*/  IMAD.U32 R5, RZ, RZ, UR44 ;  /* 0x0000002cff057e24 */ /* 0x000fe2000f8e00ff */
[----:B------:R-:W-:Y:S01]  /*5910*/  @P0 SEL R0, RZ, 0xffffffff, P4 ;  /* 0xffffffffff000807 */ /* 0x000fe20002000000 */
[C---:B------:R-:W-:Y:S01]  /*5920*/  IMAD.SHL.U32 R4, R3.reuse, 0x4, RZ ;  /* 0x0000000403047824 */ /* 0x040fe200078e00ff */
[----:B------:R-:W-:Y:S01]  /*5930*/  BSSY B1, `(.L_x_87) ;  /* 0x00000a6000017945 */ /* 0x000fe20003800000 */
[----:B------:R-:W-:Y:S02]  /*5940*/  PLOP3.LUT P5, PT, PT, PT, PT, 0x8, 0x80 ;  /* 0x000000000080781c */ /* 0x000fe40003fae170 */
[----:B------:R-:W-:Y:S02]  /*5950*/  CS2R R250, SRZ ;  /* 0x0000000000fa7805 */ /* 0x000fe4000001ff00 */
[----:B------:R-:W-:Y:S01]  /*5960*/  @P1 SEL R0, R2, R0, !P2 ;  /* 0x0000000002001207 */ /* 0x000fe20005000000 */
[----:B------:R-:W-:Y:S01]  /*5970*/  IMAD.SHL.U32 R2, R3, 0x20, RZ ;  /* 0x0000002003027824 */ /* 0x000fe200078e00ff */
[C---:B------:R-:W-:Y:S02]  /*5980*/  LEA R9, R5.reuse, UR39, 0x3 ;  /* 0x0000002705097c11 */ /* 0x040fe4000f8e18ff */
[----:B------:R-:W-:Y:S02]  /*5990*/  CS2R R248, SRZ ;  /* 0x0000000000f87805 */ /* 0x000fe4000001ff00 */
[----:B------:R-:W-:Y:S02]  /*59a0*/  @P0 LOP3.LUT R0, R0, 0x1, RZ, 0xc0, !PT ;  /* 0x0000000100000812 */ /* 0x000fe400078ec0ff */
[----:B------:R-:W-:Y:S02]  /*59b0*/  CS2R R242, SRZ ;  /* 0x0000000000f27805 */ /* 0x000fe4000001ff00 */
[----:B------:R-:W-:Y:S02]  /*59c0*/  CS2R R240, SRZ ;  /* 0x0000000000f07805 */ /* 0x000fe4000001ff00 */
[----:B------:R-:W-:Y:S02]  /*59d0*/  CS2R R238, SRZ ;  /* 0x0000000000ee7805 */ /* 0x000fe4000001ff00 */
[----:B------:R-:W-:Y:S01]  /*59e0*/  ISETP.NE.U32.OR P6, PT, R0, 0x1, !P0 ;  /* 0x000000010000780c */ /* 0x000fe200047c5470 */
[----:B------:R-:W-:Y:S01]  /*59f0*/  IMAD.U32 R0, RZ, RZ, UR53 ;  /* 0x00000035ff007e24 */ /* 0x000fe2000f8e00ff */
[----:B------:R-:W-:Y:S02]  /*5a00*/  CS2R R236, SRZ ;  /* 0x0000000000ec7805 */ /* 0x000fe4000001ff00 */
[----:B------:R-:W-:Y:S02]  /*5a10*/  CS2R R234, SRZ ;  /* 0x0000000000ea7805 */ /* 0x000fe4000001ff00 */
[----:B------:R-:W-:Y:S02]  /*5a20*/  P2R R6, PR, RZ, 0x40 ;  /* 0x00000040ff067803 */ /* 0x000fe40000000000 */
[----:B------:R-:W-:Y:S02]  /*5a30*/  CS2R R232, SRZ ;  /* 0x0000000000e87805 */ /* 0x000fe4000001ff00 */
[----:B------:R-:W-:Y:S02]  /*5a40*/  LOP3.LUT R8, R0, 0x1, RZ, 0x3c, !PT ;  /* 0x0000000100087812 */ /* 0x000fe400078e3cff */
[----:B------:R-:W-:Y:S02]  /*5a50*/  CS2R R230, SRZ ;  /* 0x0000000000e67805 */ /* 0x000fe4000001ff00 */
[----:B------:R-:W-:Y:S01]  /*5a60*/  LOP3.LUT R0, R2, 0xc0, RZ, 0xc0, !PT ;  /* 0x000000c002007812 */ /* 0x000fe200078ec0ff */
[----:B------:R1:W-:Y:S01]  /*5a70*/  STL [R1+0x48], R6 ;  /* 0x0000480601007387 */ /* 0x0003e20000100800 */
[----:B------:R-:W-:Y:S02]  /*5a80*/  CS2R R228, SRZ ;  /* 0x0000000000e47805 */ /* 0x000fe4000001ff00 */
[----:B------:R-:W-:Y:S02]  /*5a90*/  CS2R R222, SRZ ;  /* 0x0000000000de7805 */ /* 0x000fe4000001ff00 */
[----:B------:R-:W-:Y:S01]  /*5aa0*/  LOP3.LUT R0, R0, 0x18, R4, 0xf8, !PT ;  /* 0x0000001800007812 */ /* 0x000fe200078ef804 */
[----:B------:R2:W-:Y:S01]  /*5ab0*/  STL [R1+0x38], RZ ;  /* 0x000038ff01007387 */ /* 0x0005e20000100800 */
[----:B------:R-:W-:Y:S01]  /*5ac0*/  IMAD.U32 R4, RZ, RZ, UR45 ;  /* 0x0000002dff047e24 */ /* 0x000fe2000f8e00ff */
[----:B------:R-:W-:Y:S02]  /*5ad0*/  CS2R R220, SRZ ;  /* 0x0000000000dc7805 */ /* 0x000fe4000001ff00 */
[----:B------:R-:W-:Y:S01]  /*5ae0*/  LOP3.LUT R0, R0, 0xf20, R2, 0xf8, !PT ;  /* 0x00000f2000007812 */ /* 0x000fe200078ef802 */
[----:B------:R2:W-:Y:S01]  /*5af0*/  STL [R1+0x3c], RZ ;  /* 0x00003cff01007387 */ /* 0x0005e20000100800 */
[----:B------:R-:W-:Y:S01]  /*5b00*/  IMAD.U32 R2, RZ, RZ, UR52 ;  /* 0x00000034ff027e24 */ /* 0x000fe2000f8e00ff */
[----:B------:R-:W-:Y:S02]  /*5b10*/  LEA R7, R4, UR39, 0x3 ;  /* 0x0000002704077c11 */ /* 0x000fe4000f8e18ff */
[----:B------:R-:W-:Y:S01]  /*5b20*/  CS2R R218, SRZ ;  /* 0x0000000000da7805 */ /* 0x000fe2000001ff00 */
[----:B------:R2:W-:Y:S01]  /*5b30*/  STL [R1+0x30], RZ ;  /* 0x000030ff01007387 */ /* 0x0005e20000100800 */
[----:B------:R-:W-:Y:S02]  /*5b40*/  LEA R0, R0, UR39, 0x1 ;  /* 0x0000002700007c11 */ /* 0x000fe4000f8e08ff */
[----:B------:R-:W-:Y:S02]  /*5b50*/  CS2R R216, SRZ ;  /* 0x0000000000d87805 */ /* 0x000fe4000001ff00 */
[----:B------:R-:W-:Y:S01]  /*5b60*/  CS2R R210, SRZ ;  /* 0x0000000000d27805 */ /* 0x000fe2000001ff00 */
[----:B------:R2:W-:Y:S01]  /*5b70*/  STL [R1+0x34], RZ ;  /* 0x000034ff01007387 */ /* 0x0005e20000100800 */
[----:B------:R-:W-:Y:S01]  /*5b80*/  CS2R R208, SRZ ;  /* 0x0000000000d07805 */ /* 0x000fe2000001ff00 */
[----:B------:R-:W-:Y:S01]  /*5b90*/  IMAD R0, R5, 0xa000, R0 ;  /* 0x0000a00005007824 */ /* 0x000fe200078e0200 */
[----:B------:R-:W-:Y:S01]  /*5ba0*/  CS2R R206, SRZ ;  /* 0x0000000000ce7805 */ /* 0x000fe2000001ff00 */
[----:B------:R2:W-:Y:S01]  /*5bb0*/  STL [R1+0x28], RZ ;  /* 0x000028ff01007387 */ /* 0x0005e20000100800 */
[----:B------:R-:W-:Y:S01]  /*5bc0*/  IMAD.SHL.U32 R5, R3, 0x10, RZ ;  /* 0x0000001003057824 */ /* 0x000fe200078e00ff */
[----:B------:R-:W-:Y:S02]  /*5bd0*/  CS2R R204, SRZ ;  /* 0x0000000000cc7805 */ /* 0x000fe4000001ff00 */
[----:B------:R-:W-:Y:S01]  /*5be0*/  CS2R R198, SRZ ;  /* 0x0000000000c67805 */ /* 0x000fe2000001ff00 */
[----:B------:R2:W-:Y:S01]  /*5bf0*/  STL [R1+0x2c], RZ ;  /* 0x00002cff01007387 */ /* 0x0005e20000100800 */
[----:B-1----:R-:W-:Y:S02]  /*5c00*/  @P6 SHF.L.U32 R6, R8, 0x1f, RZ ;  /* 0x0000001f08066819 */ /* 0x002fe400000006ff */
[----:B------:R-:W-:Y:S02]  /*5c10*/  CS2R R196, SRZ ;  /* 0x0000000000c47805 */ /* 0x000fe4000001ff00 */
[----:B------:R-:W-:Y:S01]  /*5c20*/  CS2R R194, SRZ ;  /* 0x0000000000c27805 */ /* 0x000fe2000001ff00 */
[----:B------:R2:W-:Y:S01]  /*5c30*/  STL [R1+0x20], RZ ;  /* 0x000020ff01007387 */ /* 0x0005e20000100800 */
[----:B------:R1:W4:Y:S01]  /*5c40*/  @P6 SYNCS.PHASECHK.TRANS64.TRYWAIT P0, [R9+URZ+0x80], R6 ;  /* 0x00008006090065a7 */ /* 0x00032200080011ff */
[----:B------:R-:W-:Y:S02]  /*5c50*/  CS2R R192, SRZ ;  /* 0x0000000000c07805 */ /* 0x000fe4000001ff00 */
[----:B------:R-:W-:Y:S01]  /*5c60*/  CS2R R186, SRZ ;  /* 0x0000000000ba7805 */ /* 0x000fe2000001ff00 */
[----:B------:R2:W-:Y:S01]  /*5c70*/  STL [R1+0x24], RZ ;  /* 0x000024ff01007387 */ /* 0x0005e20000100800 */
[----:B------:R-:W-:Y:S02]  /*5c80*/  CS2R R184, SRZ ;  /* 0x0000000000b87805 */ /* 0x000fe4000001ff00 */
        /* <DEDUP_REMOVED lines=10> */
[----:B------:R2:W-:Y:S04]  /*5d30*/  STL [R1+0x10], RZ ;  /* 0x000010ff01007387 */ /* 0x0005e80000100800 */
[----:B------:R2:W-:Y:S04]  /*5d40*/  STL [R1+0x14], RZ ;  /* 0x000014ff01007387 */ /* 0x0005e80000100800 */
[----:B------:R2:W-:Y:S01]  /*5d50*/  STL [R1+0x8], RZ ;  /* 0x000008ff01007387 */ /* 0x0005e20000100800 */
[----:B-1----:R-:W-:Y:S03]  /*5d60*/  SHF.L.U32 R6, R2, 0x1f, RZ ;  /* 0x0000001f02067819 */ /* 0x002fe600000006ff */
[----:B------:R2:W-:Y:S01]  /*5d70*/  STL [R1+0xc], RZ ;  /* 0x00000cff01007387 */ /* 0x0005e20000100800 */
[----:B------:R-:W-:Y:S01]  /*5d80*/  LOP3.LUT R2, R5, 0x20, RZ, 0xc0, !PT ;  /* 0x0000002005027812 */ /* 0x000fe200078ec0ff */
[----:B------:R2:W1:Y:S02]  /*5d90*/  SYNCS.PHASECHK.TRANS64.TRYWAIT P4, [R7+URZ+0xd0], R6 ;  /* 0x0000d006070075a7 */ /* 0x00046400080811ff */
[----:B------:R2:W-:Y:S01]  /*5da0*/  STL [R1], RZ ;  /* 0x000000ff01007387 */ /* 0x0005e20000100800 */
[----:B------:R-:W-:Y:S03]  /*5db0*/  IADD3 R2, PT, PT, -R2, 0x200, R0 ;  /* 0x0000020002027810 */ /* 0x000fe60007ffe100 */
[----:B------:R2:W-:Y:S04]  /*5dc0*/  STL [R1+0x4], RZ ;  /* 0x000004ff01007387 */ /* 0x0005e80000100800 */
[----:B------:R2:W-:Y:S01]  /*5dd0*/  STL [R1+0x40], R2 ;  /* 0x0000400201007387 */ /* 0x0005e20000100800 */
[----:B----4-:R-:W-:Y:S01]  /*5de0*/  @P6 PLOP3.LUT P5, PT, P0, PT, PT, 0x8, 0x80 ;  /* 0x000000000080681c */ /* 0x010fe200007ae170 */
[----:B------:R-:W-:Y:S01]  /*5df0*/  @!UPT UIADD3 URZ, UPT, UPT, URZ, URZ, URZ ;  /* 0x000000fffffff290 */ /* 0x000fe2000fffe0ff */
[----:B--2---:R-:W-:Y:S11]  /*5e00*/  @!P6 BRA `(.L_x_88) ;  /* 0x000000040060e947 */ /* 0x004ff60003800000 */
[----:B------:R-:W-:Y:S01]  /*5e10*/  ISETP.NE.U32.AND P0, PT, RZ, UR62, PT ;  /* 0x0000003eff007c0c */ /* 0x000fe2000bf05070 */
[----:B------:R-:W-:Y:S01]  /*5e20*/  BSSY B0, `(.L_x_89) ;  /* 0x000000d000007945 */ /* 0x000fe20003800000 */
[----:B------:R-:W-:Y:S02]  /*5e30*/  FSETP.NEU.AND P2, PT, R157, RZ, PT ;  /* 0x000000ff9d00720b */ /* 0x000fe40003f4d000 */
[----:B------:R-:W-:Y:S02]  /*5e40*/  ISETP.NE.AND.EX P0, PT, RZ, UR63, PT, P0 ;  /* 0x0000003fff007c0c */ /* 0x000fe4000bf05300 */
[----:B------:R-:W-:Y:S02]  /*5e50*/  LOP3.LUT P1, RZ, R17, 0xff, RZ, 0xc0, !PT ;  /* 0x000000ff11ff7812 */ /* 0x000fe4000782c0ff */
[----:B------:R-:W-:Y:S02]  /*5e60*/  SEL R2, RZ, 0xffffffff, P2 ;  /* 0xffffffffff027807 */ /* 0x000fe40001000000 */
[----:B------:R-:W-:Y:S02]  /*5e70*/  SEL R4, RZ, 0xffffffff, P0 ;  /* 0xffffffffff047807 */ /* 0x000fe40000000000 */
[----:B------:R-:W-:Y:S02]  /*5e80*/  LOP3.LUT R5, R5, 0x40, RZ, 0xc0, !PT ;  /* 0x0000004005057812 */ /* 0x000fe400078ec0ff */
[----:B------:R-:W-:Y:S04]  /*5e90*/  @P3 SEL R2, R4, R2, !P1 ;  /* 0x0000000204023207 */ /* 0x000fe80004800000 */
[----:B------:R-:W-:Y:S01]  /*5ea0*/  LOP3.LUT R4, R2, 0x1, RZ, 0xc0, !PT ;  /* 0x0000000102047812 */ /* 0x000fe200078ec0ff */
[----:B------:R-:W-:Y:S06]  /*5eb0*/  @!P5 BRA `(.L_x_90) ;  /* 0x00000000000cd947 */ /* 0x000fec0003800000 */
[----:B------:R-:W-:Y:S04]  /*5ec0*/  SHF.L.U32 R2, R8, 0x1f, RZ ;  /* 0x0000001f08027819 */ /* 0x000fe800000006ff */
[----:B------:R-:W2:Y:S02]  /*5ed0*/  SYNCS.PHASECHK.TRANS64.TRYWAIT P0, [R9+URZ+0x80], R2 ;  /* 0x00008002090075a7 */ /* 0x000ea400080011ff */
[----:B--2---:R-:W-:Y:S05]  /*5ee0*/  @!P0 BRA `(.L_x_91) ;  /* 0x0000004400648947 */ /* 0x004fea0003800000 */
.L_x_90:
[----:B------:R-:W-:Y:S05]  /*5ef0*/  BSYNC B0 ;  /* 0x0000000000007941 */ /* 0x000fea0003800000 */
.L_x_89:
[----:B------:R4:W5:Y:S01]  /*5f00*/  LDL.LU R22, [R1+0x38] ;  /* 0x0000380001167983 */ /* 0x0009620000300800 */
[----:B------:R-:W-:Y:S02]  /*5f10*/  ISETP.NE.U32.AND P0, PT, R4, 0x1, PT ;  /* 0x000000010400780c */ /* 0x000fe40003f05070 */
[----:B------:R-:W-:Y:S02]  /*5f20*/  CS2R R10, SRZ ;  /* 0x00000000000a7805 */ /* 0x000fe4000001ff00 */
[----:B--2---:R-:W-:Y:S01]  /*5f30*/  CS2R R8, SRZ ;  /* 0x0000000000087805 */ /* 0x004fe2000001ff00 */
[----:B------:R-:W2:Y:S01]  /*5f40*/  LDL R12, [R1+0x40] ;  /* 0x00004000010c7983 */ /* 0x000ea20000100800 */
[----:B------:R-:W-:Y:S01]  /*5f50*/  IMAD.MOV.U32 R23, RZ, RZ, RZ ;  /* 0x000000ffff177224 */ /* 0x000fe200078e00ff */
[----:B------:R-:W-:Y:S02]  /*5f60*/  CS2R R20, SRZ ;  /* 0x0000000000147805 */ /* 0x000fe4000001ff00 */
[----:B------:R-:W-:Y:S02]  /*5f70*/  CS2R R162, SRZ ;  /* 0x0000000000a27805 */ /* 0x000fe4000001ff00 */
[----:B------:R-:W-:Y:S02]  /*5f80*/  CS2R R160, SRZ ;  /* 0x0000000000a07805 */ /* 0x000fe4000001ff00 */
[----:B------:R-:W-:Y:S02]  /*5f90*/  CS2R R186, SRZ ;  /* 0x0000000000ba7805 */ /* 0x000fe4000001ff00 */
[----:B------:R-:W-:Y:S02]  /*5fa0*/  CS2R R184, SRZ ;  /* 0x0000000000b87805 */ /* 0x000fe4000001ff00 */
[----:B------:R-:W-:Y:S02]  /*5fb0*/  CS2R R210, SRZ ;  /* 0x0000000000d27805 */ /* 0x000fe4000001ff00 */
[----:B------:R-:W-:Y:S02]  /*5fc0*/  CS2R R208, SRZ ;  /* 0x0000000000d07805 */ /* 0x000fe4000001ff00 */
[----:B------:R-:W-:Y:S01]  /*5fd0*/  CS2R R234, SRZ ;  /* 0x0000000000ea7805 */ /* 0x000fe2000001ff00 */
[----:B------:R-:W1:Y:S01]  /*5fe0*/  @P0 LDS.128 R8, [R0+0x8200] ;  /* 0x0082000000080984 */ /* 0x000e620000000c00 */
[----:B------:R-:W-:Y:S02]  /*5ff0*/  CS2R R232, SRZ ;  /* 0x0000000000e87805 */ /* 0x000fe4000001ff00 */
[----:B------:R-:W-:Y:S02]  /*6000*/  CS2R R174, SRZ ;  /* 0x0000000000ae7805 */ /* 0x000fe4000001ff00 */
[----:B------:R-:W-:Y:S01]  /*6010*/  CS2R R172, SRZ ;  /* 0x0000000000ac7805 */ /* 0x000fe2000001ff00 */
[----:B------:R-:W-:Y:S01]  /*6020*/  @P0 LDS.128 R160, [R0+0x200] ;  /* 0x0002000000a00984 */ /* 0x000fe20000000c00 */
        /* <DEDUP_REMOVED lines=11> */
[----:B------:R3:W-:Y:S01]  /*60e0*/  @P0 LDS.128 R232, [R0+0x6200] ;  /* 0x0062000000e80984 */ /* 0x0007e20000000c00 */
[----:B------:R-:W-:Y:S02]  /*60f0*/  CS2R R204, SRZ ;  /* 0x0000000000cc7805 */ /* 0x000fe4000001ff00 */
        /* <DEDUP_REMOVED lines=12> */
[----:B---3--:R-:W-:Y:S01]  /*61c0*/  IADD3 R0, PT, PT, -R5, 0x200, R0 ;  /* 0x0000020005007810 */ /* 0x008fe20007ffe100 */
[----:B-1----:R1:W-:Y:S04]  /*61d0*/  STL.64 [R1], R8 ;  /* 0x0000000801007387 */ /* 0x0023e80000100a00 */
[----:B------:R3:W-:Y:S04]  /*61e0*/  STL.64 [R1+0x8], R10 ;  /* 0x0000080a01007387 */ /* 0x0007e80000100a00 */
[----:B------:R-:W-:Y:S04]  /*61f0*/  @P0 LDS.128 R172, [R0+0x20] ;  /* 0x0000200000ac0984 */ /* 0x000fe80000000c00 */
[----:B------:R-:W-:Y:S04]  /*6200*/  @P0 LDS.128 R196, [R0+0x2020] ;  /* 0x0020200000c40984 */ /* 0x000fe80000000c00 */
[----:B------:R-:W-:Y:S04]  /*6210*/  @P0 LDS.128 R220, [R0+0x4020] ;  /* 0x0040200000dc0984 */ /* 0x000fe80000000c00 */
[----:B------:R-:W-:Y:S01]  /*6220*/  @P0 LDS.128 R240, [R0+0x6020] ;  /* 0x0060200000f00984 */ /* 0x000fe20000000c00 */
[----:B-1----:R-:W-:Y:S02]  /*6230*/  CS2R R8, SRZ ;  /* 0x0000000000087805 */ /* 0x002fe4000001ff00 */
[----:B---3--:R-:W-:Y:S06]  /*6240*/  CS2R R10, SRZ ;  /* 0x00000000000a7805 */ /* 0x008fec000001ff00 */
[----:B------:R-:W1:Y:S04]  /*6250*/  @P0 LDS.128 R8, [R0+0x8020] ;  /* 0x0080200000080984 */ /* 0x000e680000000c00 */
[----:B-1----:R1:W-:Y:S04]  /*6260*/  STL.64 [R1+0x20], R8 ;  /* 0x0000200801007387 */ /* 0x0023e80000100a00 */
[----:B------:R3:W-:Y:S01]  /*6270*/  STL.64 [R1+0x28], R10 ;  /* 0x0000280a01007387 */ /* 0x0007e20000100a00 */
[----:B-1----:R-:W-:Y:S02]  /*6280*/  CS2R R8, SRZ ;  /* 0x0000000000087805 */ /* 0x002fe4000001ff00 */
[----:B---3--:R-:W-:Y:S06]  /*6290*/  CS2R R10, SRZ ;  /* 0x00000000000a7805 */ /* 0x008fec000001ff00 */
[----:B--2---:R-:W-:Y:S01]  /*62a0*/  @P0 LDS.128 R8, [R12+0x8010] ;  /* 0x008010000c080984 */ /* 0x004fe20000000c00 */
[----:B------:R-:W-:Y:S03]  /*62b0*/  IMAD.IADD R0, R12, 0x1, -R5 ;  /* 0x000000010c007824 */ /* 0x000fe600078e0a05 */
[----:B------:R-:W-:Y:S04]  /*62c0*/  @P0 LDS.128 R164, [R12+0x10] ;  /* 0x000010000ca40984 */ /* 0x000fe80000000c00 */
[----:B-----5:R-:W1:Y:S04]  /*62d0*/  @P0 LDS.128 R20, [R0+0x8030] ;  /* 0x0080300000140984 */ /* 0x020e680000000c00 */
[----:B------:R4:W2:Y:S04]  /*62e0*/  @P0 LDS.128 R180, [R0+0x30] ;  /* 0x0000300000b40984 */ /* 0x0008a80000000c00 */
[----:B------:R4:W3:Y:S04]  /*62f0*/  @P0 LDS.128 R204, [R0+0x2030] ;  /* 0x0020300000cc0984 */ /* 0x0008e80000000c00 */
[----:B------:R4:W2:Y:S04]  /*6300*/  @P0 LDS.128 R228, [R0+0x4030] ;  /* 0x0040300000e40984 */ /* 0x0008a80000000c00 */
[----:B------:R4:W2:Y:S04]  /*6310*/  @P0 LDS.128 R248, [R0+0x6030] ;  /* 0x0060300000f80984 */ /* 0x0008a80000000c00 */
[----:B------:R4:W2:Y:S04]  /*6320*/  @P0 LDS.128 R192, [R12+0x2010] ;  /* 0x002010000cc00984 */ /* 0x0008a80000000c00 */
[----:B------:R4:W2:Y:S04]  /*6330*/  @P0 LDS.128 R216, [R12+0x4010] ;  /* 0x004010000cd80984 */ /* 0x0008a80000000c00 */
[----:B------:R4:W2:Y:S04]  /*6340*/  @P0 LDS.128 R236, [R12+0x6010] ;  /* 0x006010000cec0984 */ /* 0x0008a80000000c00 */
[----:B-1----:R4:W-:Y:S04]  /*6350*/  STL.64 [R1+0x30], R20 ;  /* 0x0000301401007387 */ /* 0x0029e80000100a00 */
[----:B------:R4:W-:Y:S04]  /*6360*/  STL.64 [R1+0x38], R22 ;  /* 0x0000381601007387 */ /* 0x0009e80000100a00 */
[----:B------:R4:W-:Y:S04]  /*6370*/  STL.64 [R1+0x10], R8 ;  /* 0x0000100801007387 */ /* 0x0009e80000100a00 */
[----:B---3--:R4:W-:Y:S02]  /*6380*/  STL.64 [R1+0x18], R10 ;  /* 0x0000180a01007387 */ /* 0x0089e40000100a00 */
.L_x_88:
[----:B------:R-:W-:Y:S05]  /*6390*/  BSYNC B1 ;  /* 0x0000000000017941 */ /* 0x000fea0003800000 */
.L_x_87:
[----:B------:R-:W-:Y:S01]  /*63a0*/  SHF.R.U32.HI R18, RZ, 0x5, R3 ;  /* 0x00000005ff127819 */ /* 0x000fe20000011603 */
[----:B----4-:R-:W-:Y:S04]  /*63b0*/  IMAD.U32 R0, RZ, RZ, UR45 ;  /* 0x0000002dff007e24 */ /* 0x010fe8000f8e00ff */
[----:B------:R-:W-:Y:S05]  /*63c0*/  IMAD R17, R0, 0xa0, R16 ;  /* 0x000000a000117824 */ /* 0x000fea00078e0210 */
[----:B------:R-:W-:Y:S04]  /*63d0*/  SHF.R.U32.HI R0, RZ, 0x15, R17 ;  /* 0x00000015ff007819 */ /* 0x000fe80000011611 */
[----:B------:R-:W-:Y:S01]  /*63e0*/  LOP3.LUT P0, RZ, R0, 0x3, R18, 0x48, !PT ;  /* 0x0000000300ff7812 */ /* 0x000fe20007804812 */
[----:B------:R-:W-:Y:S01]  /*63f0*/  @!UPT UIADD3 URZ, UPT, UPT, URZ, URZ, URZ ;  /* 0x000000fffffff290 */ /* 0x000fe2000fffe0ff */
[----:B-1----:R-:W-:Y:S11]  /*6400*/  @P4 BRA `(.L_x_92) ;  /* 0x0000000000084947 */ /* 0x002ff60003800000 */
[----:B------:R-:W1:Y:S02]  /*6410*/  SYNCS.PHASECHK.TRANS64.TRYWAIT P1, [R7+URZ+0xd0], R6 ;  /* 0x0000d006070075a7 */ /* 0x000e6400080211ff */
[----:B-1----:R-:W-:Y:S05]  /*6420*/  @!P1 BRA `(.L_x_93) ;  /* 0x0000004000289947 */ /* 0x002fea0003800000 */
.L_x_92:
[----:B------:R-:W-:Y:S05]  /*6430*/  @!P0 BRA `(.L_x_94) ;  /* 0x0000000000408947 */ /* 0x000fea0003800000 */
[----:B------:R-:W4:Y:S01]  /*6440*/  LDCU.64 UR8, c[0x4][0x70] ;  /* 0x01000e00ff0877ac */ /* 0x000f220008000a00 */
[----:B------:R-:W-:Y:S01]  /*6450*/  MOV R3, 0x0 ;  /* 0x0000000000037802 */ /* 0x000fe20000000f00 */
[----:B------:R-:W-:Y:S02]  /*6460*/  HFMA2 R12, -RZ, RZ, 0, 5.9604644775390625e-08 ;  /* 0x00000001ff0c7431 */ /* 0x000fe400000001ff */
[----:B------:R-:W-:Y:S02]  /*6470*/  IMAD.MOV.U32 R8, RZ, RZ, 0x192 ;  /* 0x00000192ff087424 */ /* 0x000fe400078e00ff */
[----:B------:R-:W-:Y:S01]  /*6480*/  IMAD.MOV.U32 R13, RZ, RZ, RZ ;  /* 0x000000ffff0d7224 */ /* 0x000fe200078e00ff */
[----:B------:R-:W1:Y:S01]  /*6490*/  LDCU.64 UR6, c[0x4][0x78] ;  /* 0x01000f00ff0677ac */ /* 0x000e620008000a00 */
[----:B------:R-:W2:Y:S01]  /*64a0*/  LDC.64 R2, c[0x4][R3] ;  /* 0x0100000003027b82 */ /* 0x000ea20000000a00 */
[----:B------:R-:W5:Y:S01]  /*64b0*/  LDCU.64 UR4, c[0x4][0x10] ;  /* 0x01000200ff0477ac */ /* 0x000f620008000a00 */
[----:B----4-:R-:W-:Y:S01]  /*64c0*/  MOV R5, UR9 ;  /* 0x0000000900057c02 */ /* 0x010fe20008000f00 */
[----:B------:R-:W-:Y:S01]  /*64d0*/  IMAD.U32 R4, RZ, RZ, UR8 ;  /* 0x00000008ff047e24 */ /* 0x000fe2000f8e00ff */
[----:B-1----:R-:W-:Y:S01]  /*64e0*/  MOV R7, UR7 ;  /* 0x0000000700077c02 */ /* 0x002fe20008000f00 */
[----:B------:R-:W-:Y:S01]  /*64f0*/  IMAD.U32 R6, RZ, RZ, UR6 ;  /* 0x00000006ff067e24 */ /* 0x000fe2000f8e00ff */
[----:B-----5:R-:W-:Y:S01]  /*6500*/  MOV R11, UR5 ;  /* 0x00000005000b7c02 */ /* 0x020fe20008000f00 */
[----:B------:R-:W-:Y:S02]  /*6510*/  IMAD.U32 R10, RZ, RZ, UR4 ;  /* 0x00000004ff0a7e24 */ /* 0x000fe4000f8e00ff */
[----:B------:R-:W-:Y:S07]  /*6520*/  LEPC R20, `(.L_x_94) ;  /* 0x000000001014794e */ /* 0x000fee0000000000 */
[----:B--23--:R-:W-:Y:S05]  /*6530*/  CALL.ABS.NOINC R2 ;  /* 0x0000000002007343 */ /* 0x00cfea0003c00000 */
.L_x_94:
[----:B------:R-:W-:Y:S05]  /*6540*/  WARPSYNC.ALL ;  /* 0x0000000000007948 */ /* 0x000fea0003800000 */
[C---:B------:R-:W-:Y:S01]  /*6550*/  R2UR UR4, R17.reuse ;  /* 0x00000000110472ca */ /* 0x040fe200000e0000 */
[----:B------:R-:W-:Y:S05]  /*6560*/  VIADD R0, R17, 0x20 ;  /* 0x0000002011007836 */ /* 0x000fea0000000000 */
[----:B------:R-:W-:Y:S04]  /*6570*/  SHF.R.U32.HI R0, RZ, 0x15, R0 ;  /* 0x00000015ff007819 */ /* 0x000fe80000011600 */
[----:B------:R-:W-:Y:S03]  /*6580*/  LOP3.LUT P0, RZ, R0, 0x3, R18, 0x48, !PT ;  /* 0x0000000300ff7812 */ /* 0x000fe60007804812 */
[----:B------:R-:W4:Y:S10]  /*6590*/  LDTM.x32 R120, tmem[UR4] ;  /* 0x00000004007879ee */ /* 0x000f3400082c0000 */
[----:B----4-:R-:W-:Y:S05]  /*65a0*/  @!P0 BRA `(.L_x_95) ;  /* 0x0000000000408947 */ /* 0x010fea0003800000 */
        /* <DEDUP_REMOVED lines=16> */
.L_x_95:
[----:B------:R-:W-:Y:S05]  /*66b0*/  WARPSYNC.ALL ;  /* 0x0000000000007948 */ /* 0x000fea0003800000 */
[C---:B------:R-:W-:Y:S01]  /*66c0*/  R2UR UR4, R17.reuse ;  /* 0x00000000110472ca */ /* 0x040fe200000e0000 */
[----:B------:R-:W-:Y:S05]  /*66d0*/  VIADD R0, R17, 0x40 ;  /* 0x0000004011007836 */ /* 0x000fea0000000000 */
[----:B------:R-:W-:Y:S04]  /*66e0*/  SHF.R.U32.HI R0, RZ, 0x15, R0 ;  /* 0x00000015ff007819 */ /* 0x000fe80000011600 */
[----:B------:R-:W-:Y:S03]  /*66f0*/  LOP3.LUT P0, RZ, R0, 0x3, R18, 0x48, !PT ;  /* 0x0000000300ff7812 */ /* 0x000fe60007804812 */
[----:B------:R-:W4:Y:S10]  /*6700*/  LDTM.x32 R88, tmem[UR4+0x20] ;  /* 0x00002004005879ee */ /* 0x000f3400082c0000 */
        /* <DEDUP_REMOVED lines=17> */
.L_x_96:
        /* <DEDUP_REMOVED lines=23> */
.L_x_97:
        /* <DEDUP_REMOVED lines=23> */
.L_x_98:
[----:B------:R-:W4:Y:S01]  /*6b00*/  S2R R156, SR_TID.X ;  /* 0x00000000009c7919 */ /* 0x000f220000002100 */
[----:B------:R-:W-:Y:S05]  /*6b10*/  WARPSYNC.ALL ;  /* 0x0000000000007948 */ /* 0x000fea0003800000 */
[C---:B----4-:R-:W-:Y:S02]  /*6b20*/  LOP3.LUT P1, R0, R156.reuse, 0x60, RZ, 0xc0, !PT ;  /* 0x000000609c007812 */ /* 0x050fe4000782c0ff */
[C---:B------:R-:W-:Y:S01]  /*6b30*/  SHF.L.U32 R5, R156.reuse, 0x5, RZ ;  /* 0x000000059c057819 */ /* 0x040fe200000006ff */
[----:B------:R-:W4:Y:S01]  /*6b40*/  LDL.LU R224, [R1+0x40] ;  /* 0x0000400001e07983 */ /* 0x000f220000300800 */
[----:B------:R-:W-:Y:S01]  /*6b50*/  SHF.L.U32 R4, R156, 0x2, RZ ;  /* 0x000000029c047819 */ /* 0x000fe200000006ff */
[----:B------:R-:W5:Y:S01]  /*6b60*/  S2UR UR6, SR_CgaCtaId ;  /* 0x00000000000679c3 */ /* 0x000f620000008800 */
[----:B------:R-:W-:Y:S01]  /*6b70*/  LOP3.LUT R3, R5, 0xc0, RZ, 0xc0, !PT ;  /* 0x000000c005037812 */ /* 0x000fe200078ec0ff */
[C---:B---3--:R-:W-:Y:S01]  /*6b80*/  FMUL R2, R155.reuse, R121 ;  /* 0x000000799b027220 */ /* 0x048fe20000400000 */
[----:B------:R-:W-:Y:S01]  /*6b90*/  ISETP.NE.AND P0, PT, R0, RZ, PT ;  /* 0x000000ff0000720c */ /* 0x000fe20003f05270 */
[----:B------:R-:W-:Y:S01]  /*6ba0*/  FMUL R0, R155, R120 ;  /* 0x000000789b007220 */ /* 0x000fe20000400000 */
[----:B------:R-:W-:Y:S01]  /*6bb0*/  LOP3.LUT R4, R3, 0x18, R4, 0xf8, !PT ;  /* 0x0000001803047812 */ /* 0x000fe200078ef804 */
[C---:B------:R-:W-:Y:S01]  /*6bc0*/  FMUL R3, R155.reuse, R122 ;  /* 0x0000007a9b037220 */ /* 0x040fe20000400000 */
[C---:B-1----:R-:W-:Y:S01]  /*6bd0*/  SHF.L.U32 R6, R160.reuse, 0x10, RZ ;  /* 0x00000010a0067819 */ /* 0x042fe200000006ff */
[C---:B------:R-:W-:Y:S01]  /*6be0*/  FMUL R15, R155.reuse, R141 ;  /* 0x0000008d9b0f7220 */ /* 0x040fe20000400000 */
[----:B------:R-:W-:Y:S01]  /*6bf0*/  LOP3.LUT R7, R160, 0xffff0000, RZ, 0xc0, !PT ;  /* 0xffff0000a0077812 */ /* 0x000fe200078ec0ff */
[----:B------:R-:W-:Y:S01]  /*6c00*/  FMUL R18, R155, R143 ;  /* 0x0000008f9b127220 */ /* 0x000fe20000400000 */
[----:B------:R-:W-:Y:S01]  /*6c10*/  SHF.L.U32 R8, R161, 0x10, RZ ;  /* 0x00000010a1087819 */ /* 0x000fe200000006ff */
[----:B------:R-:W-:Y:S01]  /*6c20*/  FMUL R19, R155, R144 ;  /* 0x000000909b137220 */ /* 0x000fe20000400000 */
[----:B------:R-:W-:Y:S01]  /*6c30*/  LOP3.LUT R10, R161, 0xffff0000, RZ, 0xc0, !PT ;  /* 0xffff0000a10a7812 */ /* 0x000fe200078ec0ff */
[C---:B------:R-:W-:Y:S01]  /*6c40*/  FMUL R20, R155.reuse, R145 ;  /* 0x000000919b147220 */ /* 0x040fe20000400000 */
[----:B------:R-:W-:Y:S01]  /*6c50*/  LOP3.LUT R9, R4, 0xf20, R5, 0xf8, !PT ;  /* 0x00000f2004097812 */ /* 0x000fe200078ef805 */
[C---:B------:R-:W-:Y:S01]  /*6c60*/  FMUL R4, R155.reuse, R123 ;  /* 0x0000007b9b047220 */ /* 0x040fe20000400000 */
[C---:B------:R-:W-:Y:S01]  /*6c70*/  SHF.L.U32 R11, R162.reuse, 0x10, RZ ;  /* 0x00000010a20b7819 */ /* 0x040fe200000006ff */
[----:B------:R-:W-:Y:S01]  /*6c80*/  FMUL R5, R155, R124 ;  /* 0x0000007c9b057220 */ /* 0x000fe20000400000 */
[----:B------:R-:W-:Y:S01]  /*6c90*/  LOP3.LUT R12, R162, 0xffff0000, RZ, 0xc0, !PT ;  /* 0xffff0000a20c7812 */ /* 0x000fe200078ec0ff */
[----:B------:R-:W-:Y:S01]  /*6ca0*/  FFMA R0, R157, R6, R0 ;  /* 0x000000069d007223 */ /* 0x000fe20000000000 */
[C---:B------:R-:W-:Y:S01]  /*6cb0*/  SHF.L.U32 R13, R163.reuse, 0x10, RZ ;  /* 0x00000010a30d7819 */ /* 0x040fe200000006ff */
[----:B------:R-:W-:Y:S01]  /*6cc0*/  UMOV UR4, 0x400 ;  /* 0x0000040000047882 */ /* 0x000fe20000000000 */
[----:B------:R-:W-:Y:S01]  /*6cd0*/  LOP3.LUT R14, R163, 0xffff0000, RZ, 0xc0, !PT ;  /* 0xffff0000a30e7812 */ /* 0x000fe200078ec0ff */
[----:B------:R-:W-:Y:S01]  /*6ce0*/  FMUL R6, R155, R125 ;  /* 0x0000007d9b067220 */ /* 0x000fe20000400000 */
[C---:B------:R-:W-:Y:S01]  /*6cf0*/  SHF.L.U32 R158, R164.reuse, 0x10, RZ ;  /* 0x00000010a49e7819 */ /* 0x040fe200000006ff */
[C---:B------:R-:W-:Y:S01]  /*6d00*/  FFMA R2, R157.reuse, R7, R2 ;  /* 0x000000079d027223 */ /* 0x040fe20000000002 */
[----:B------:R-:W-:Y:S01]  /*6d10*/  LOP3.LUT R159, R164, 0xffff0000, RZ, 0xc0, !PT ;  /* 0xffff0000a49f7812 */ /* 0x000fe200078ec0ff */
[----:B------:R-:W-:Y:S01]  /*6d20*/  FFMA R3, R157, R8, R3 ;  /* 0x000000089d037223 */ /* 0x000fe20000000003 */
[----:B------:R-:W-:Y:S01]  /*6d30*/  SHF.L.U32 R160, R165, 0x10, RZ ;  /* 0x00000010a5a07819 */ /* 0x000fe200000006ff */
[C---:B------:R-:W-:Y:S01]  /*6d40*/  FFMA R4, R157.reuse, R10, R4 ;  /* 0x0000000a9d047223 */ /* 0x040fe20000000004 */
[----:B------:R-:W-:Y:S01]  /*6d50*/  F2FP.BF16.F32.PACK_AB R176, R2, R0 ;  /* 0x0000000002b0723e */ /* 0x000fe200000010ff */
[----:B------:R-:W-:Y:S01]  /*6d60*/  FFMA R5, R157, R11, R5 ;  /* 0x0000000b9d057223 */ /* 0x000fe20000000005 */
[----:B------:R-:W-:Y:S01]  /*6d70*/  LOP3.LUT R161, R165, 0xffff0000, RZ, 0xc0, !PT ;  /* 0xffff0000a5a17812 */ /* 0x000fe200078ec0ff */
[----:B------:R-:W-:Y:S01]  /*6d80*/  FMUL R7, R155, R126 ;  /* 0x0000007e9b077220 */ /* 0x000fe20000400000 */
[----:B------:R-:W-:Y:S01]  /*6d90*/  F2FP.BF16.F32.PACK_AB R177, R4, R3 ;  /* 0x0000000304b1723e */ /* 0x000fe200000010ff */
[----:B------:R-:W-:Y:S01]  /*6da0*/  FFMA R6, R157, R12, R6 ;  /* 0x0000000c9d067223 */ /* 0x000fe20000000006 */
[----:B------:R-:W-:Y:S01]  /*6db0*/  R2UR UR5, R17 ;  /* 0x00000000110572ca */ /* 0x000fe200000e0000 */
[C---:B------:R-:W-:Y:S01]  /*6dc0*/  FMUL R8, R155.reuse, R127 ;  /* 0x0000007f9b087220 */ /* 0x040fe20000400000 */
[----:B------:R-:W-:Y:S01]  /*6dd0*/  SHF.L.U32 R162, R166, 0x10, RZ ;  /* 0x00000010a6a27819 */ /* 0x000fe200000006ff */
[C---:B------:R-:W-:Y:S01]  /*6de0*/  FMUL R0, R155.reuse, R128 ;  /* 0x000000809b007220 */ /* 0x040fe20000400000 */
[----:B------:R-:W-:Y:S01]  /*6df0*/  F2FP.BF16.F32.PACK_AB R178, R6, R5 ;  /* 0x0000000506b2723e */ /* 0x000fe200000010ff */
[C---:B------:R-:W-:Y:S01]  /*6e00*/  FMUL R2, R155.reuse, R129 ;  /* 0x000000819b027220 */ /* 0x040fe20000400000 */
[----:B------:R-:W-:Y:S01]  /*6e10*/  LOP3.LUT R163, R166, 0xffff0000, RZ, 0xc0, !PT ;  /* 0xffff0000a6a37812 */ /* 0x000fe200078ec0ff */
[----:B------:R-:W-:Y:S01]  /*6e20*/  FMUL R3, R155, R130 ;  /* 0x000000829b037220 */ /* 0x000fe20000400000 */
[----:B------:R-:W-:Y:S01]  /*6e30*/  MOV R10, UR44 ;  /* 0x0000002c000a7c02 */ /* 0x000fe20008000f00 */
[----:B------:R-:W-:Y:S01]  /*6e40*/  FFMA R7, R157, R13, R7 ;  /* 0x0000000d9d077223 */ /* 0x000fe20000000007 */
[----:B------:R-:W-:Y:S01]  /*6e50*/  SHF.L.U32 R164, R167, 0x10, RZ ;  /* 0x00000010a7a47819 */ /* 0x000fe200000006ff */
[----:B------:R-:W-:Y:S01]  /*6e60*/  FMUL R4, R155, R131 ;  /* 0x000000839b047220 */ /* 0x000fe20000400000 */
[----:B------:R-:W-:Y:S01]  /*6e70*/  LOP3.LUT R165, R167, 0xffff0000, RZ, 0xc0, !PT ;  /* 0xffff0000a7a57812 */ /* 0x000fe200078ec0ff */
[----:B------:R-:W-:Y:S01]  /*6e80*/  FFMA R8, R157, R14, R8 ;  /* 0x0000000e9d087223 */ /* 0x000fe20000000008 */
[C---:B------:R-:W-:Y:S01]  /*6e90*/  SHF.L.U32 R166, R172.reuse, 0x10, RZ ;  /* 0x00000010aca67819 */ /* 0x040fe200000006ff */
[----:B------:R-:W-:Y:S01]  /*6ea0*/  FMUL R5, R155, R132 ;  /* 0x000000849b057220 */ /* 0x000fe20000400000 */
[----:B------:R-:W-:Y:S01]  /*6eb0*/  LOP3.LUT R167, R172, 0xffff0000, RZ, 0xc0, !PT ;  /* 0xffff0000aca77812 */ /* 0x000fe200078ec0ff */
[----:B------:R-:W-:Y:S01]  /*6ec0*/  FFMA R0, R157, R158, R0 ;  /* 0x0000009e9d007223 */ /* 0x000fe20000000000 */
[----:B------:R-:W-:Y:S01]  /*6ed0*/  F2FP.BF16.F32.PACK_AB R179, R8, R7 ;  /* 0x0000000708b3723e */ /* 0x000fe200000010ff */
[----:B------:R-:W-:Y:S01]  /*6ee0*/  FMUL R6, R155, R133 ;  /* 0x000000859b067220 */ /* 0x000fe20000400000 */
[----:B------:R-:W-:Y:S01]  /*6ef0*/  SHF.L.U32 R168, R173, 0x10, RZ ;  /* 0x00000010ada87819 */ /* 0x000fe200000006ff */
[----:B------:R-:W-:Y:S01]  /*6f00*/  FFMA R2, R157, R159, R2 ;  /* 0x0000009f9d027223 */ /* 0x000fe20000000002 */
[----:B------:R-:W-:Y:S01]  /*6f10*/  LOP3.LUT R169, R173, 0xffff0000, RZ, 0xc0, !PT ;  /* 0xffff0000ada97812 */ /* 0x000fe200078ec0ff */
[C---:B------:R-:W-:Y:S01]  /*6f20*/  FFMA R3, R157.reuse, R160, R3 ;  /* 0x000000a09d037223 */ /* 0x040fe20000000003 */
[C---:B------:R-:W-:Y:S01]  /*6f30*/  SHF.L.U32 R170, R174.reuse, 0x10, RZ ;  /* 0x00000010aeaa7819 */ /* 0x040fe200000006ff */
[C---:B------:R-:W-:Y:S01]  /*6f40*/  FFMA R4, R157.reuse, R161, R4 ;  /* 0x000000a19d047223 */ /* 0x040fe20000000004 */
[----:B------:R-:W-:Y:S01]  /*6f50*/  LOP3.LUT R171, R174, 0xffff0000, RZ, 0xc0, !PT ;  /* 0xffff0000aeab7812 */ /* 0x000fe200078ec0ff */
[----:B------:R-:W-:Y:S01]  /*6f60*/  FFMA R5, R157, R162, R5 ;  /* 0x000000a29d057223 */ /* 0x000fe20000000005 */
[----:B------:R-:W-:Y:S01]  /*6f70*/  SHF.L.U32 R172, R175, 0x10, RZ ;  /* 0x00000010afac7819 */ /* 0x000fe200000006ff */
[----:B------:R-:W-:Y:S01]  /*6f80*/  FMUL R7, R155, R134 ;  /* 0x000000869b077220 */ /* 0x000fe20000400000 */
[----:B------:R-:W-:Y:S01]  /*6f90*/  LOP3.LUT R173, R175, 0xffff0000, RZ, 0xc0, !PT ;  /* 0xffff0000afad7812 */ /* 0x000fe200078ec0ff */
[----:B------:R-:W-:Y:S01]  /*6fa0*/  FFMA R6, R157, R163, R6 ;  /* 0x000000a39d067223 */ /* 0x000fe20000000006 */
[----:B------:R-:W-:Y:S01]  /*6fb0*/  F2FP.BF16.F32.PACK_AB R200, R2, R0 ;  /* 0x0000000002c8723e */ /* 0x000fe200000010ff */
[C---:B------:R-:W-:Y:S01]  /*6fc0*/  FMUL R8, R155.reuse, R135 ;  /* 0x000000879b087220 */ /* 0x040fe20000400000 */
[----:B------:R-:W-:Y:S01]  /*6fd0*/  F2FP.BF16.F32.PACK_AB R201, R4, R3 ;  /* 0x0000000304c9723e */ /* 0x000fe200000010ff */
[C---:B------:R-:W-:Y:S01]  /*6fe0*/  FMUL R11, R155.reuse, R137 ;  /* 0x000000899b0b7220 */ /* 0x040fe20000400000 */
[----:B------:R-:W-:Y:S01]  /*6ff0*/  F2FP.BF16.F32.PACK_AB R202, R6, R5 ;  /* 0x0000000506ca723e */ /* 0x000fe200000010ff */
[----:B------:R-:W-:Y:S01]  /*7000*/  FMUL R12, R155, R138 ;  /* 0x0000008a9b0c7220 */ /* 0x000fe20000400000 */
[C---:B--2---:R-:W-:Y:S01]  /*7010*/  SHF.L.U32 R174, R180.reuse, 0x10, RZ ;  /* 0x00000010b4ae7819 */ /* 0x044fe200000006ff */
[----:B------:R-:W-:Y:S01]  /*7020*/  FFMA R7, R157, R164, R7 ;  /* 0x000000a49d077223 */ /* 0x000fe20000000007 */
[----:B------:R-:W-:Y:S01]  /*7030*/  LOP3.LUT R175, R180, 0xffff0000, RZ, 0xc0, !PT ;  /* 0xffff0000b4af7812 */ /* 0x000fe200078ec0ff */
[----:B------:R-:W-:Y:S01]  /*7040*/  FMUL R13, R155, R139 ;  /* 0x0000008b9b0d7220 */ /* 0x000fe20000400000 */
[----:B------:R-:W-:Y:S01]  /*7050*/  SHF.L.U32 R180, R183, 0x10, RZ ;  /* 0x00000010b7b47819 */ /* 0x000fe200000006ff */
[C---:B------:R-:W-:Y:S01]  /*7060*/  FMUL R14, R155.reuse, R140 ;  /* 0x0000008c9b0e7220 */ /* 0x040fe20000400000 */
[C---:B------:R-:W-:Y:S01]  /*7070*/  SHF.L.U32 R158, R184.reuse, 0x10, RZ ;  /* 0x00000010b89e7819 */ /* 0x040fe200000006ff */
[C---:B------:R-:W-:Y:S01]  /*7080*/  FMUL R17, R155.reuse, R142 ;  /* 0x0000008e9b117220 */ /* 0x040fe20000400000 */
[----:B------:R-:W-:Y:S01]  /*7090*/  LOP3.LUT R159, R184, 0xffff0000, RZ, 0xc0, !PT ;  /* 0xffff0000b89f7812 */ /* 0x000fe200078ec0ff */
[----:B------:R-:W-:Y:S01]  /*70a0*/  FMUL R21, R155, R146 ;  /* 0x000000929b157220 */ /* 0x000fe20000400000 */
[----:B------:R-:W-:Y:S01]  /*70b0*/  SHF.L.U32 R244, R249, 0x10, RZ ;  /* 0x00000010f9f47819 */ /* 0x000fe200000006ff */
[----:B------:R-:W-:Y:S01]  /*70c0*/  FMUL R22, R155, R147 ;  /* 0x000000939b167220 */ /* 0x000fe20000400000 */
[----:B------:R-:W-:Y:S01]  /*70d0*/  LOP3.LUT R245, R249, 0xffff0000, RZ, 0xc0, !PT ;  /* 0xffff0000f9f57812 */ /* 0x000fe200078ec0ff */
[----:B------:R-:W-:Y:S01]  /*70e0*/  FMUL R23, R155, R148 ;  /* 0x000000949b177220 */ /* 0x000fe20000400000 */
[----:B------:R-:W-:Y:S01]  /*70f0*/  LOP3.LUT R249, R251, 0xffff0000, RZ, 0xc0, !PT ;  /* 0xffff0000fbf97812 */ /* 0x000fe200078ec0ff */
[C---:B------:R-:W-:Y:S01]  /*7100*/  FMUL R152, R155.reuse, R149 ;  /* 0x000000959b987220 */ /* 0x040fe20000400000 */
[C---:B------:R-:W-:Y:S01]  /*7110*/  SHF.L.U32 R246, R250.reuse, 0x10, RZ ;  /* 0x00000010faf67819 */ /* 0x040fe200000006ff */
[C---:B------:R-:W-:Y:S01]  /*7120*/  FMUL R153, R155.reuse, R150 ;  /* 0x000000969b997220 */ /* 0x040fe20000400000 */
[----:B------:R-:W-:Y:S01]  /*7130*/  LOP3.LUT R247, R250, 0xffff0000, RZ, 0xc0, !PT ;  /* 0xffff0000faf77812 */ /* 0x000fe200078ec0ff */
[----:B------:R-:W-:Y:S01]  /*7140*/  FMUL R154, R155, R151 ;  /* 0x000000979b9a7220 */ /* 0x000fe20000400000 */
[----:B------:R-:W-:Y:S01]  /*7150*/  SHF.L.U32 R184, R186, 0x10, RZ ;  /* 0x00000010bab87819 */ /* 0x000fe200000006ff */
[----:B------:R-:W-:Y:S01]  /*7160*/  FFMA R8, R157, R165, R8 ;  /* 0x000000a59d087223 */ /* 0x000fe20000000008 */
[C---:B------:R-:W-:Y:S01]  /*7170*/  SHF.L.U32 R160, R192.reuse, 0x10, RZ ;  /* 0x00000010c0a07819 */ /* 0x040fe200000006ff */
[C---:B------:R-:W-:Y:S01]  /*7180*/  FMUL R5, R155.reuse, R92 ;  /* 0x0000005c9b057220 */ /* 0x040fe20000400000 */
[----:B------:R-:W-:Y:S01]  /*7190*/  LOP3.LUT R161, R192, 0xffff0000, RZ, 0xc0, !PT ;  /* 0xffff0000c0a17812 */ /* 0x000fe200078ec0ff */
[C---:B------:R-:W-:Y:S01]  /*71a0*/  FMUL R92, R155.reuse, R100 ;  /* 0x000000649b5c7220 */ /* 0x040fe20000400000 */
[----:B------:R-:W-:Y:S01]  /*71b0*/  F2FP.BF16.F32.PACK_AB R203, R8, R7 ;  /* 0x0000000708cb723e */ /* 0x000fe200000010ff */
[----:B------:R-:W-:Y:S01]  /*71c0*/  FMUL R100, R155, R108 ;  /* 0x0000006c9b647220 */ /* 0x000fe20000400000 */
[----:B------:R-:W-:Y:S01]  /*71d0*/  SHF.L.U32 R162, R193, 0x10, RZ ;  /* 0x00000010c1a27819 */ /* 0x000fe200000006ff */
[C---:B------:R-:W-:Y:S01]  /*71e0*/  FMUL R108, R155.reuse, R116 ;  /* 0x000000749b6c7220 */ /* 0x040fe20000400000 */
[----:B------:R-:W-:Y:S01]  /*71f0*/  SHF.L.U32 R116, R156, 0x4, RZ ;  /* 0x000000049c747819 */ /* 0x000fe200000006ff */
[----:B------:R-:W-:Y:S01]  /*7200*/  FMUL R0, R155, R88 ;  /* 0x000000589b007220 */ /* 0x000fe20000400000 */
[----:B------:R-:W-:Y:S01]  /*7210*/  LOP3.LUT R188, R193, 0xffff0000, RZ, 0xc0, !PT ;  /* 0xffff0000c1bc7812 */ /* 0x000fe200078ec0ff */
[C---:B------:R-:W-:Y:S01]  /*7220*/  FMUL R2, R155.reuse, R89 ;  /* 0x000000599b027220 */ /* 0x040fe20000400000 */
[----:B------:R-:W-:Y:S01]  /*7230*/  LOP3.LUT R116, R116, 0x40, RZ, 0xc0, !PT ;  /* 0x0000004074747812 */ /* 0x000fe200078ec0ff */
        /* <DEDUP_REMOVED lines=34> */
[----:B------:R-:W-:Y:S01]  /*7460*/  FMUL R110, R155, R118 ;  /* 0x000000769b6e7220 */ /* 0x000fe20000400000 */
[----:B------:R-:W-:Y:S01]  /*7470*/  LOP3.LUT R214, R218, 0xffff0000, RZ, 0xc0, !PT ;  /* 0xffff0000dad67812 */ /* 0x000fe200078ec0ff */
[----:B------:R-:W2:Y:S01]  /*7480*/  LDL.LU R118, [R1] ;  /* 0x0000000001767983 */ /* 0x000ea20000300800 */
[----:B------:R-:W-:Y:S01]  /*7490*/  SHF.L.U32 R215, R219, 0x10, RZ ;  /* 0x00000010dbd77819 */ /* 0x000fe200000006ff */
[C---:B------:R-:W-:Y:S01]  /*74a0*/  FMUL R8, R155.reuse, R95 ;  /* 0x0000005f9b087220 */ /* 0x040fe20000400000 */
[----:B------:R-:W-:Y:S01]  /*74b0*/  SHF.L.U32 R218, R222, 0x10, RZ ;  /* 0x00000010deda7819 */ /* 0x000fe200000006ff */
[C---:B------:R-:W-:Y:S01]  /*74c0*/  FMUL R95, R155.reuse, R103 ;  /* 0x000000679b5f7220 */ /* 0x040fe20000400000 */
[----:B------:R-:W-:Y:S01]  /*74d0*/  SHF.L.U32 R156, R228, 0x10, RZ ;  /* 0x00000010e49c7819 */ /* 0x000fe200000006ff */
[C---:B------:R-:W-:Y:S01]  /*74e0*/  FMUL R103, R155.reuse, R111 ;  /* 0x0000006f9b677220 */ /* 0x040fe20000400000 */
[----:B------:R-:W-:Y:S01]  /*74f0*/  LOP3.LUT R226, R230, 0xffff0000, RZ, 0xc0, !PT ;  /* 0xffff0000e6e27812 */ /* 0x000fe200078ec0ff */
[----:B------:R-:W-:Y:S01]  /*7500*/  FMUL R111, R155, R119 ;  /* 0x000000779b6f7220 */ /* 0x000fe20000400000 */
[----:B------:R-:W-:Y:S01]  /*7510*/  SHF.L.U32 R227, R231, 0x10, RZ ;  /* 0x00000010e7e37819 */ /* 0x000fe200000006ff */
[C---:B------:R-:W-:Y:S01]  /*7520*/  FMUL R6, R155.reuse, R93 ;  /* 0x0000005d9b067220 */ /* 0x040fe20000400000 */
[C---:B------:R-:W-:Y:S01]  /*7530*/  FMUL R93, R155.reuse, R101 ;  /* 0x000000659b5d7220 */ /* 0x040fe20000400000 */
[C---:B------:R-:W-:Y:S01]  /*7540*/  FMUL R101, R155.reuse, R109 ;  /* 0x0000006d9b657220 */ /* 0x040fe20000400000 */
[----:B------:R-:W-:Y:S01]  /*7550*/  FMUL R109, R155, R117 ;  /* 0x000000759b6d7220 */ /* 0x000fe20000400000 */
[----:B------:R-:W-:Y:S01]  /*7560*/  UIADD3 UR10, UPT, UPT, UR44, 0x1, URZ ;  /* 0x000000012c0a7890 */ /* 0x000fe2000fffe0ff */
[----:B------:R-:W-:Y:S01]  /*7570*/  BSSY.RECONVERGENT B0, `(.L_x_99) ;  /* 0x000021c000007945 */ /* 0x000fe20003800200 */
[----:B-----5:R-:W-:Y:S04]  /*7580*/  ULEA UR4, UR6, UR4, 0x18 ;  /* 0x0000000406047291 */ /* 0x020fe8000f8ec0ff */
[----:B------:R-:W-:Y:S02]  /*7590*/  ULEA UR7, UR45, UR4, 0x3 ;  /* 0x000000042d077291 */ /* 0x000fe4000f8e18ff */
[----:B------:R-:W-:Y:S02]  /*75a0*/  LEA R9, R9, UR4, 0x1 ;  /* 0x0000000409097c11 */ /* 0x000fe4000f8e08ff */
[----:B------:R-:W-:Y:S03]  /*75b0*/  UIADD3 UR7, UPT, UPT, UR7, 0xe8, URZ ;  /* 0x000000e807077890 */ /* 0x000fe6000fffe0ff */
[----:B------:R-:W-:Y:S01]  /*75c0*/  IMAD R9, R10, 0xa000, R9 ;  /* 0x0000a0000a097824 */ /* 0x000fe200078e0209 */
[----:B------:R-:W-:Y:S01]  /*75d0*/  UPRMT UR7, UR6, 0x654, UR7 ;  /* 0x0000065406077896 */ /* 0x000fe20008000007 */
[----:B------:R-:W-:Y:S02]  /*75e0*/  FMUL R10, R155, R136 ;  /* 0x000000889b0a7220 */ /* 0x000fe40000400000 */
[----:B------:R-:W1:Y:S01]  /*75f0*/  LDTM.x32 R120, tmem[UR5+0x80] ;  /* 0x00008005007879ee */ /* 0x000e6200082c0000 */
[----:B------:R-:W-:Y:S01]  /*7600*/  IADD3 R225, PT, PT, -R116, 0x200, R9 ;  /* 0x0000020074e17810 */ /* 0x000fe20007ffe109 */
[C---:B------:R-:W-:Y:S01]  /*7610*/  FFMA R10, R157.reuse, R166, R10 ;  /* 0x000000a69d0a7223 */ /* 0x040fe2000000000a */
[C---:B------:R-:W-:Y:S01]  /*7620*/  SHF.L.U32 R166, R208.reuse, 0x10, RZ ;  /* 0x00000010d0a67819 */ /* 0x040fe200000006ff */
[----:B------:R-:W-:Y:S01]  /*7630*/  NOP ;  /* 0x0000000000007918 */ /* 0x000fe20000000000 */
[----:B------:R-:W-:Y:S01]  /*7640*/  FFMA R11, R157, R167, R11 ;  /* 0x000000a79d0b7223 */ /* 0x000fe2000000000b */
[----:B------:R-:W-:Y:S01]  /*7650*/  LOP3.LUT R167, R208, 0xffff0000, RZ, 0xc0, !PT ;  /* 0xffff0000d0a77812 */ /* 0x000fe200078ec0ff */
[----:B-1----:R-:W-:Y:S01]  /*7660*/  SYNCS.ARRIVE.TRANS64.RED.A1T0 RZ, [UR7], RZ ;  /* 0x000000ffffff79a7 */ /* 0x002fe20008100407 */
[----:B------:R-:W-:Y:S01]  /*7670*/  SHF.L.U32 R208, R210, 0x10, RZ ;  /* 0x00000010d2d07819 */ /* 0x000fe200000006ff */
[----:B------:R1:W-:Y:S01]  /*7680*/  STS.128 [R9+0x200], R176 ;  /* 0x000200b009007388 */ /* 0x0003e20000000c00 */
[----:B------:R-:W-:Y:S01]  /*7690*/  F2FP.BF16.F32.PACK_AB R112, R11, R10 ;  /* 0x0000000a0b70723e */ /* 0x000fe200000010ff */
[C---:B------:R-:W-:Y:S01]  /*76a0*/  FFMA R12, R157.reuse, R168, R12 ;  /* 0x000000a89d0c7223 */ /* 0x040fe2000000000c */
[C---:B------:R-:W-:Y:S01]  /*76b0*/  SHF.L.U32 R168, R216.reuse, 0x10, RZ ;  /* 0x00000010d8a87819 */ /* 0x040fe200000006ff */
[C---:B------:R-:W-:Y:S01]  /*76c0*/  FFMA R13, R157.reuse, R169, R13 ;  /* 0x000000a99d0d7223 */ /* 0x040fe2000000000d */
[----:B------:R-:W-:Y:S01]  /*76d0*/  LOP3.LUT R169, R216, 0xffff0000, RZ, 0xc0, !PT ;  /* 0xffff0000d8a97812 */ /* 0x000fe200078ec0ff */
[----:B------:R-:W-:Y:S01]  /*76e0*/  FFMA R14, R157, R170, R14 ;  /* 0x000000aa9d0e7223 */ /* 0x000fe2000000000e */
[----:B------:R-:W-:Y:S01]  /*76f0*/  SHF.L.U32 R170, R217, 0x10, RZ ;  /* 0x00000010d9aa7819 */ /* 0x000fe200000006ff */
[----:B------:R-:W-:Y:S01]  /*7700*/  FFMA R15, R157, R171, R15 ;  /* 0x000000ab9d0f7223 */ /* 0x000fe2000000000f */
[----:B------:R-:W-:Y:S01]  /*7710*/  F2FP.BF16.F32.PACK_AB R113, R13, R12 ;  /* 0x0000000c0d71723e */ /* 0x000fe200000010ff */
[----:B------:R-:W-:Y:S01]  /*7720*/  FFMA R17, R157, R172, R17 ;  /* 0x000000ac9d117223 */ /* 0x000fe20000000011 */
[----:B------:R-:W-:Y:S01]  /*7730*/  LOP3.LUT R216, R219, 0xffff0000, RZ, 0xc0, !PT ;  /* 0xffff0000dbd87812 */ /* 0x000fe200078ec0ff */
[----:B------:R-:W-:Y:S01]  /*7740*/  FFMA R18, R157, R173, R18 ;  /* 0x000000ad9d127223 */ /* 0x000fe20000000012 */
[----:B------:R-:W-:Y:S01]  /*7750*/  F2FP.BF16.F32.PACK_AB R114, R15, R14 ;  /* 0x0000000e0f72723e */ /* 0x000fe200000010ff */
[C---:B------:R-:W-:Y:S01]  /*7760*/  FFMA R19, R157.reuse, R174, R19 ;  /* 0x000000ae9d137223 */ /* 0x040fe20000000013 */
[----:B------:R-:W-:Y:S01]  /*7770*/  SHF.L.U32 R171, R220, 0x10, RZ ;  /* 0x00000010dcab7819 */ /* 0x000fe200000006ff */
[----:B------:R-:W-:Y:S01]  /*7780*/  FFMA R20, R157, R175, R20 ;  /* 0x000000af9d147223 */ /* 0x000fe20000000014 */
[----:B------:R-:W-:Y:S01]  /*7790*/  F2FP.BF16.F32.PACK_AB R115, R18, R17 ;  /* 0x000000111273723e */ /* 0x000fe200000010ff */
[C---:B------:R-:W-:Y:S01]  /*77a0*/  FMUL R10, R155.reuse, R56 ;  /* 0x000000389b0a7220 */ /* 0x040fe20000400000 */
[----:B------:R-:W-:Y:S01]  /*77b0*/  LOP3.LUT R172, R220, 0xffff0000, RZ, 0xc0, !PT ;  /* 0xffff0000dcac7812 */ /* 0x000fe200078ec0ff */
[----:B------:R-:W-:Y:S01]  /*77c0*/  FMUL R11, R155, R57 ;  /* 0x000000399b0b7220 */ /* 0x000fe20000400000 */
[----:B------:R-:W-:Y:S01]  /*77d0*/  SHF.L.U32 R173, R221, 0x10, RZ ;  /* 0x00000010ddad7819 */ /* 0x000fe200000006ff */
[----:B------:R-:W-:Y:S01]  /*77e0*/  FMUL R13, R155, R59 ;  /* 0x0000003b9b0d7220 */ /* 0x000fe20000400000 */
[----:B------:R-:W-:Y:S01]  /*77f0*/  LOP3.LUT R217, R221, 0xffff0000, RZ, 0xc0, !PT ;  /* 0xffff0000ddd97812 */ /* 0x000fe200078ec0ff */
[C---:B------:R-:W-:Y:S01]  /*7800*/  FMUL R56, R155.reuse, R64 ;  /* 0x000000409b387220 */ /* 0x040fe20000400000 */
[----:B------:R-:W-:Y:S01]  /*7810*/  LOP3.LUT R219, R222, 0xffff0000, RZ, 0xc0, !PT ;  /* 0xffff0000dedb7812 */ /* 0x000fe200078ec0ff */
[----:B------:R-:W-:Y:S01]  /*7820*/  FMUL R57, R155, R65 ;  /* 0x000000419b397220 */ /* 0x000fe20000400000 */
[----:B------:R-:W-:Y:S01]  /*7830*/  SHF.L.U32 R220, R223, 0x10, RZ ;  /* 0x00000010dfdc7819 */ /* 0x000fe200000006ff */
[----:B------:R-:W-:Y:S01]  /*7840*/  FMUL R59, R155, R67 ;  /* 0x000000439b3b7220 */ /* 0x000fe20000400000 */
[----:B------:R-:W-:Y:S01]  /*7850*/  LOP3.LUT R221, R223, 0xffff0000, RZ, 0xc0, !PT ;  /* 0xffff0000dfdd7812 */ /* 0x000fe200078ec0ff */
[----:B------:R-:W-:Y:S01]  /*7860*/  FMUL R64, R155, R72 ;  /* 0x000000489b407220 */ /* 0x000fe20000400000 */
[----:B-1----:R-:W-:Y:S01]  /*7870*/  SHF.L.U32 R176, R181, 0x10, RZ ;  /* 0x00000010b5b07819 */ /* 0x002fe200000006ff */
[----:B------:R-:W-:Y:S01]  /*7880*/  FMUL R72, R155, R80 ;  /* 0x000000509b487220 */ /* 0x000fe20000400000 */
[----:B------:R-:W-:Y:S01]  /*7890*/  LOP3.LUT R177, R181, 0xffff0000, RZ, 0xc0, !PT ;  /* 0xffff0000b5b17812 */ /* 0x000fe200078ec0ff */
[----:B------:R-:W-:Y:S01]  /*78a0*/  FMUL R65, R155, R73 ;  /* 0x000000499b417220 */ /* 0x000fe20000400000 */
[C---:B------:R-:W-:Y:S01]  /*78b0*/  SHF.L.U32 R178, R182.reuse, 0x10, RZ ;  /* 0x00000010b6b27819 */ /* 0x040fe200000006ff */
[C---:B------:R-:W-:Y:S01]  /*78c0*/  FFMA R21, R157.reuse, R176, R21 ;  /* 0x000000b09d157223 */ /* 0x040fe20000000015 */
[----:B------:R-:W-:Y:S01]  /*78d0*/  LOP3.LUT R179, R182, 0xffff0000, RZ, 0xc0, !PT ;  /* 0xffff0000b6b37812 */ /* 0x000fe200078ec0ff */
[----:B------:R-:W-:Y:S01]  /*78e0*/  FFMA R22, R157, R177, R22 ;  /* 0x000000b19d167223 */ /* 0x000fe20000000016 */
[----:B------:R-:W-:Y:S01]  /*78f0*/  LOP3.LUT R181, R183, 0xffff0000, RZ, 0xc0, !PT ;  /* 0xffff0000b7b57812 */ /* 0x000fe200078ec0ff */
[C---:B------:R-:W-:Y:S01]  /*7900*/  FFMA R23, R157.reuse, R178, R23 ;  /* 0x000000b29d177223 */ /* 0x040fe20000000017 */
[----:B------:R-:W-:Y:S01]  /*7910*/  F2FP.BF16.F32.PACK_AB R80, R20, R19 ;  /* 0x000000131450723e */ /* 0x000fe200000010ff */
[----:B------:R-:W-:Y:S01]  /*7920*/  FFMA R152, R157, R179, R152 ;  /* 0x000000b39d987223 */ /* 0x000fe20000000098 */
[----:B------:R-:W-:Y:S01]  /*7930*/  SHF.L.U32 R182, R185, 0x10, RZ ;  /* 0x00000010b9b67819 */ /* 0x000fe200000006ff */
[----:B------:R-:W-:Y:S01]  /*7940*/  FFMA R153, R157, R180, R153 ;  /* 0x000000b49d997223 */ /* 0x000fe20000000099 */
[----:B------:R-:W-:Y:S01]  /*7950*/  LOP3.LUT R183, R185, 0xffff0000, RZ, 0xc0, !PT ;  /* 0xffff0000b9b77812 */ /* 0x000fe200078ec0ff */
[----:B------:R-:W-:Y:S01]  /*7960*/  FFMA R154, R157, R181, R154 ;  /* 0x000000b59d9a7223 */ /* 0x000fe2000000009a */
        /* <DEDUP_REMOVED lines=9> */
[C---:B------:R-:W-:Y:S01]  /*7a00*/  FMUL R73, R155.reuse, R81 ;  /* 0x000000519b497220 */ /* 0x040fe20000400000 */
[----:B------:R-:W-:Y:S01]  /*7a10*/  F2FP.BF16.F32.PACK_AB R81, R22, R21 ;  /* 0x000000151651723e */ /* 0x000fe200000010ff */
[C---:B------:R-:W-:Y:S01]  /*7a20*/  FMUL R75, R155.reuse, R83 ;  /* 0x000000539b4b7220 */ /* 0x040fe20000400000 */
[----:B------:R-:W-:Y:S01]  /*7a30*/  F2FP.BF16.F32.PACK_AB R83, R154, R153 ;  /* 0x000000999a53723e */ /* 0x000fe200000010ff */
[----:B------:R-:W-:Y:S01]  /*7a40*/  FMUL R74, R155, R82 ;  /* 0x000000529b4a7220 */ /* 0x000fe20000400000 */
[C---:B------:R-:W-:Y:S01]  /*7a50*/  SHF.L.U32 R153, R248.reuse, 0x10, RZ ;  /* 0x00000010f8997819 */ /* 0x040fe200000006ff */
[C---:B------:R-:W-:Y:S01]  /*7a60*/  FFMA R0, R157.reuse, R158, R0 ;  /* 0x0000009e9d007223 */ /* 0x040fe20000000000 */
[----:B------:R-:W-:Y:S01]  /*7a70*/  LOP3.LUT R154, R248, 0xffff0000, RZ, 0xc0, !PT ;  /* 0xffff0000f89a7812 */ /* 0x000fe200078ec0ff */
[----:B------:R-:W-:Y:S01]  /*7a80*/  FFMA R2, R157, R159, R2 ;  /* 0x0000009f9d027223 */ /* 0x000fe20000000002 */
[----:B------:R-:W-:Y:S01]  /*7a90*/  SHF.L.U32 R248, R251, 0x10, RZ ;  /* 0x00000010fbf87819 */ /* 0x000fe200000006ff */
[----:B------:R-:W-:Y:S01]  /*7aa0*/  FFMA R3, R157, R182, R3 ;  /* 0x000000b69d037223 */ /* 0x000fe20000000003 */
[----:B------:R-:W-:Y:S01]  /*7ab0*/  F2FP.BF16.F32.PACK_AB R82, R152, R23 ;  /* 0x000000179852723e */ /* 0x000fe200000010ff */
        /* <DEDUP_REMOVED lines=8> */
[C---:B------:R-:W-:Y:S01]  /*7b40*/  FMUL R18, R155.reuse, R63 ;  /* 0x0000003f9b127220 */ /* 0x040fe20000400000 */
        /* <DEDUP_REMOVED lines=18> */
[----:B------:R-:W-:Y:S01]  /*7c70*/  SHF.L.U32 R240, R242, 0x10, RZ ;  /* 0x00000010f2f07819 */ /* 0x000fe200000006ff */
[C---:B------:R-:W-:Y:S01]  /*7c80*/  FMUL R68, R155.reuse, R76 ;  /* 0x0000004c9b447220 */ /* 0x040fe20000400000 */
[C---:B------:R-:W-:Y:S01]  /*7c90*/  FMUL R76, R155.reuse, R84 ;  /* 0x000000549b4c7220 */ /* 0x040fe20000400000 */
[C---:B------:R-:W-:Y:S01]  /*7ca0*/  FMUL R20, R155.reuse, R25 ;  /* 0x000000199b147220 */ /* 0x040fe20000400000 */
[C---:B------:R-:W-:Y:S01]  /*7cb0*/  FMUL R25, R155.reuse, R30 ;  /* 0x0000001e9b197220 */ /* 0x040fe20000400000 */
[C---:B------:R-:W-:Y:S01]  /*7cc0*/  FMUL R30, R155.reuse, R35 ;  /* 0x000000239b1e7220 */ /* 0x040fe20000400000 */
[C---:B------:R-:W-:Y:S01]  /*7cd0*/  FMUL R35, R155.reuse, R40 ;  /* 0x000000289b237220 */ /* 0x040fe20000400000 */
[C---:B------:R-:W-:Y:S01]  /*7ce0*/  FMUL R40, R155.reuse, R45 ;  /* 0x0000002d9b287220 */ /* 0x040fe20000400000 */
[C---:B------:R-:W-:Y:S01]  /*7cf0*/  FMUL R45, R155.reuse, R50 ;  /* 0x000000329b2d7220 */ /* 0x040fe20000400000 */
[----:B------:R-:W-:Y:S01]  /*7d00*/  FMUL R50, R155, R55 ;  /* 0x000000379b327220 */ /* 0x000fe20000400000 */
[----:B------:R-:W-:Y:S01]  /*7d10*/  F2FP.BF16.F32.PACK_AB R55, R2, R0 ;  /* 0x000000000237723e */ /* 0x000fe200000010ff */
[----:B------:R-:W-:Y:S01]  /*7d20*/  FFMA R4, R157, R183, R4 ;  /* 0x000000b79d047223 */ /* 0x000fe20000000004 */
[C---:B------:R-:W-:Y:S01]  /*7d30*/  FMUL R19, R155.reuse, R24 ;  /* 0x000000189b137220 */ /* 0x040fe20000400000 */
[C---:B------:R-:W-:Y:S01]  /*7d40*/  FMUL R23, R155.reuse, R28 ;  /* 0x0000001c9b177220 */ /* 0x040fe20000400000 */
[C---:B------:R-:W-:Y:S01]  /*7d50*/  FMUL R24, R155.reuse, R29 ;  /* 0x0000001d9b187220 */ /* 0x040fe20000400000 */
[C---:B------:R-:W-:Y:S01]  /*7d60*/  FMUL R28, R155.reuse, R33 ;  /* 0x000000219b1c7220 */ /* 0x040fe20000400000 */
[C---:B------:R-:W-:Y:S01]  /*7d70*/  FMUL R29, R155.reuse, R34 ;  /* 0x000000229b1d7220 */ /* 0x040fe20000400000 */
[----:B----4-:R1:W-:Y:S01]  /*7d80*/  STS.128 [R224+0x10], R200 ;  /* 0x000010c8e0007388 */ /* 0x0103e20000000c00 */
[C---:B------:R-:W-:Y:S01]  /*7d90*/  FMUL R33, R155.reuse, R38 ;  /* 0x000000269b217220 */ /* 0x040fe20000400000 */
[C---:B------:R-:W-:Y:S01]  /*7da0*/  FMUL R34, R155.reuse, R39 ;  /* 0x000000279b227220 */ /* 0x040fe20000400000 */
[C---:B------:R-:W-:Y:S01]  /*7db0*/  FMUL R21, R155.reuse, R26 ;  /* 0x0000001a9b157220 */ /* 0x040fe20000400000 */
[C---:B------:R-:W-:Y:S01]  /*7dc0*/  FMUL R38, R155.reuse, R43 ;  /* 0x0000002b9b267220 */ /* 0x040fe20000400000 */
[C---:B------:R-:W-:Y:S01]  /*7dd0*/  FMUL R39, R155.reuse, R44 ;  /* 0x0000002c9b277220 */ /* 0x040fe20000400000 */
[C---:B------:R-:W-:Y:S01]  /*7de0*/  FMUL R26, R155.reuse, R31 ;  /* 0x0000001f9b1a7220 */ /* 0x040fe20000400000 */
[C---:B------:R-:W-:Y:S01]  /*7df0*/  FMUL R43, R155.reuse, R48 ;  /* 0x000000309b2b7220 */ /* 0x040fe20000400000 */
[----:B------:R3:W-:Y:S01]  /*7e00*/  STS.128 [R225+0x20], R112 ;  /* 0x00002070e1007388 */ /* 0x0007e20000000c00 */
        /* <DEDUP_REMOVED lines=13> */
[C---:B------:R-:W-:Y:S01]  /*7ee0*/  FFMA R5, R157.reuse, R184, R5 ;  /* 0x000000b89d057223 */ /* 0x040fe20000000005 */
[C---:B------:R-:W-:Y:S01]  /*7ef0*/  FFMA R6, R157.reuse, R185, R6 ;  /* 0x000000b99d067223 */ /* 0x040fe20000000006 */
[C---:B------:R-:W-:Y:S01]  /*7f00*/  FFMA R7, R157.reuse, R186, R7 ;  /* 0x000000ba9d077223 */ /* 0x040fe20000000007 */
[C---:B------:R-:W-:Y:S01]  /*7f10*/  FFMA R8, R157.reuse, R187, R8 ;  /* 0x000000bb9d087223 */ /* 0x040fe20000000008 */
[C---:B------:R-:W-:Y:S01]  /*7f20*/  FFMA R88, R157.reuse, R160, R88 ;  /* 0x000000a09d587223 */ /* 0x040fe20000000058 */
[C---:B------:R-:W-:Y:S01]  /*7f30*/  FFMA R89, R157.reuse, R161, R89 ;  /* 0x000000a19d597223 */ /* 0x040fe20000000059 */
[C---:B------:R-:W-:Y:S01]  /*7f40*/  FFMA R90, R157.reuse, R162, R90 ;  /* 0x000000a29d5a7223 */ /* 0x040fe2000000005a */
[C---:B------:R-:W-:Y:S01]  /*7f50*/  FFMA R91, R157.reuse, R188, R91 ;  /* 0x000000bc9d5b7223 */ /* 0x040fe2000000005b */
[----:B------:R-:W-:Y:S01]  /*7f60*/  FFMA R92, R157, R189, R92 ;  /* 0x000000bd9d5c7223 */ /* 0x000fe2000000005c */
[----:B-1----:R-:W-:Y:S01]  /*7f70*/  SHF.L.U32 R200, R205, 0x10, RZ ;  /* 0x00000010cdc87819 */ /* 0x002fe200000006ff */
[----:B------:R-:W-:Y:S01]  /*7f80*/  FFMA R93, R157, R190, R93 ;  /* 0x000000be9d5d7223 */ /* 0x000fe2000000005d */
[----:B------:R-:W-:Y:S01]  /*7f90*/  F2FP.BF16.F32.PACK_AB R88, R89, R88 ;  /* 0x000000585958723e */ /* 0x000fe200000010ff */
[----:B------:R-:W-:Y:S01]  /*7fa0*/  FFMA R94, R157, R191, R94 ;  /* 0x000000bf9d5e7223 */ /* 0x000fe2000000005e */
[----:B------:R-:W-:Y:S01]  /*7fb0*/  F2FP.BF16.F32.PACK_AB R89, R91, R90 ;  /* 0x0000005a5b59723e */ /* 0x000fe200000010ff */
[----:B------:R-:W-:Y:S01]  /*7fc0*/  FFMA R95, R157, R192, R95 ;  /* 0x000000c09d5f7223 */ /* 0x000fe2000000005f */
[----:B------:R-:W-:Y:S01]  /*7fd0*/  F2FP.BF16.F32.PACK_AB R90, R93, R92 ;  /* 0x0000005c5d5a723e */ /* 0x000fe200000010ff */
[----:B------:R-:W-:Y:S01]  /*7fe0*/  FFMA R96, R157, R163, R96 ;  /* 0x000000a39d607223 */ /* 0x000fe20000000060 */
[----:B---3--:R-:W-:Y:S01]  /*7ff0*/  MOV R115, R224 ;  /* 0x000000e000737202 */ /* 0x008fe20000000f00 */
[----:B------:R-:W3:Y:S01]  /*8000*/  LDL.LU R114, [R1+0x4] ;  /* 0x0000040001727983 */ /* 0x000ee20000300800 */
[----:B------:R-:W-:Y:S01]  /*8010*/  F2FP.BF16.F32.PACK_AB R91, R95, R94 ;  /* 0x0000005e5f5b723e */ /* 0x000fe200000010ff */
[----:B------:R-:W-:Y:S01]  /*8020*/  FFMA R97, R157, R164, R97 ;  /* 0x000000a49d617223 */ /* 0x000fe20000000061 */
[----:B------:R-:W-:Y:S01]  /*8030*/  IADD3 R113, PT, PT, R115, -R116, RZ ;  /* 0x8000007473717210 */ /* 0x000fe20007ffe0ff */
[----:B------:R-:W4:Y:S01]  /*8040*/  LDL.LU R112, [R1+0x8] ;  /* 0x0000080001707983 */ /* 0x000f220000300800 */
[----:B------:R-:W-:Y:S01]  /*8050*/  MOV R2, R115 ;  /* 0x0000007300027202 */ /* 0x000fe20000000f00 */
[----:B------:R-:W-:Y:S01]  /*8060*/  FFMA R98, R157, R165, R98 ;  /* 0x000000a59d627223 */ /* 0x000fe20000000062 */
[----:B------:R-:W-:Y:S01]  /*8070*/  LOP3.LUT R201, R205, 0xffff0000, RZ, 0xc0, !PT ;  /* 0xffff0000cdc97812 */ /* 0x000fe200078ec0ff */
[----:B------:R1:W-:Y:S01]  /*8080*/  STS.128 [R113+0x30], R80 ;  /* 0x0000305071007388 */ /* 0x0003e20000000c00 */
[C---:B------:R-:W-:Y:S01]  /*8090*/  SHF.L.U32 R202, R206.reuse, 0x10, RZ ;  /* 0x00000010ceca7819 */ /* 0x040fe200000006ff */
[C---:B------:R-:W-:Y:S01]  /*80a0*/  FFMA R99, R157.reuse, R193, R99 ;  /* 0x000000c19d637223 */ /* 0x040fe20000000063 */
[----:B------:R-:W-:Y:S01]  /*80b0*/  LOP3.LUT R203, R206, 0xffff0000, RZ, 0xc0, !PT ;  /* 0xffff0000cecb7812 */ /* 0x000fe200078ec0ff */
[----:B------:R-:W-:Y:S01]  /*80c0*/  FFMA R100, R157, R194, R100 ;  /* 0x000000c29d647223 */ /* 0x000fe20000000064 */
[----:B------:R-:W-:Y:S01]  /*80d0*/  LOP3.LUT R205, R207, 0xffff0000, RZ, 0xc0, !PT ;  /* 0xffff0000cfcd7812 */ /* 0x000fe200078ec0ff */
[----:B------:R-:W-:Y:S01]  /*80e0*/  FFMA R101, R157, R195, R101 ;  /* 0x000000c39d657223 */ /* 0x000fe20000000065 */
[----:B------:R-:W-:Y:S01]  /*80f0*/  F2FP.BF16.F32.PACK_AB R96, R97, R96 ;  /* 0x000000606160723e */ /* 0x000fe200000010ff */
[----:B------:R-:W5:Y:S01]  /*8100*/  LDL.LU R85, [R1+0xc] ;  /* 0x00000c0001557983 */ /* 0x000f620000300800 */
[----:B------:R-:W-:Y:S01]  /*8110*/  F2FP.BF16.F32.PACK_AB R97, R99, R98 ;  /* 0x000000626361723e */ /* 0x000fe200000010ff */
[----:B------:R-:W-:Y:S01]  /*8120*/  FFMA R102, R157, R196, R102 ;  /* 0x000000c49d667223 */ /* 0x000fe20000000066 */
[----:B------:R-:W-:Y:S01]  /*8130*/  F2FP.BF16.F32.PACK_AB R98, R101, R100 ;  /* 0x000000646562723e */ /* 0x000fe200000010ff */
[----:B------:R-:W5:Y:S01]  /*8140*/  LDL.LU R119, [R1+0x10] ;  /* 0x0000100001777983 */ /* 0x000f620000300800 */
[----:B------:R-:W-:Y:S01]  /*8150*/  SHF.L.U32 R206, R209, 0x10, RZ ;  /* 0x00000010d1ce7819 */ /* 0x000fe200000006ff */
[----:B------:R-:W-:Y:S01]  /*8160*/  FFMA R103, R157, R197, R103 ;  /* 0x000000c59d677223 */ /* 0x000fe20000000067 */
[----:B------:R-:W-:Y:S01]  /*8170*/  LOP3.LUT R207, R209, 0xffff0000, RZ, 0xc0, !PT ;  /* 0xffff0000d1cf7812 */ /* 0x000fe200078ec0ff */
[----:B------:R-:W5:Y:S01]  /*8180*/  LDL.LU R117, [R1+0x14] ;  /* 0x0000140001757983 */ /* 0x000f620000300800 */
[----:B------:R-:W-:Y:S01]  /*8190*/  LOP3.LUT R209, R210, 0xffff0000, RZ, 0xc0, !PT ;  /* 0xffff0000d2d17812 */ /* 0x000fe200078ec0ff */
        /* <DEDUP_REMOVED lines=14> */
[----:B-1----:R-:W5:Y:S01]  /*8280*/  LDL.LU R81, [R1+0x24] ;  /* 0x0000240001517983 */ /* 0x002f620000300800 */
[----:B------:R-:W-:Y:S01]  /*8290*/  SHF.L.U32 R230, R234, 0x10, RZ ;  /* 0x00000010eae67819 */ /* 0x000fe200000006ff */
[----:B------:R-:W-:Y:S01]  /*82a0*/  FFMA R108, R157, R202, R108 ;  /* 0x000000ca9d6c7223 */ /* 0x000fe2000000006c */
[----:B------:R-:W-:Y:S01]  /*82b0*/  F2FP.BF16.F32.PACK_AB R105, R107, R106 ;  /* 0x0000006a6b69723e */ /* 0x000fe200000010ff */
[----:B------:R-:W5:Y:S01]  /*82c0*/  LDL.LU R80, [R1+0x28] ;  /* 0x0000280001507983 */ /* 0x000f620000300800 */
[----:B------:R-:W-:Y:S01]  /*82d0*/  LOP3.LUT R233, R235, 0xffff0000, RZ, 0xc0, !PT ;  /* 0xffff0000ebe97812 */ /* 0x000fe200078ec0ff */
[----:B------:R-:W-:Y:S01]  /*82e0*/  FFMA R109, R157, R203, R109 ;  /* 0x000000cb9d6d7223 */ /* 0x000fe2000000006d */
[----:B------:R-:W-:Y:S01]  /*82f0*/  LOP3.LUT R234, R237, 0xffff0000, RZ, 0xc0, !PT ;  /* 0xffff0000edea7812 */ /* 0x000fe200078ec0ff */
[C---:B------:R-:W-:Y:S01]  /*8300*/  FFMA R110, R157.reuse, R204, R110 ;  /* 0x000000cc9d6e7223 */ /* 0x040fe2000000006e */
[----:B------:R-:W-:Y:S01]  /*8310*/  SHF.L.U32 R235, R238, 0x10, RZ ;  /* 0x00000010eeeb7819 */ /* 0x000fe200000006ff */
[----:B------:R-:W-:Y:S01]  /*8320*/  FFMA R111, R157, R205, R111 ;  /* 0x000000cd9d6f7223 */ /* 0x000fe2000000006f */
[----:B------:R-:W-:Y:S01]  /*8330*/  F2FP.BF16.F32.PACK_AB R106, R109, R108 ;  /* 0x0000006c6d6a723e */ /* 0x000fe200000010ff */
[----:B------:R-:W-:Y:S01]  /*8340*/  FFMA R10, R157, R166, R10 ;  /* 0x000000a69d0a7223 */ /* 0x000fe2000000000a */
[----:B------:R-:W-:Y:S01]  /*8350*/  SHF.L.U32 R237, R239, 0x10, RZ ;  /* 0x00000010efed7819 */ /* 0x000fe200000006ff */
[----:B------:R-:W-:Y:S01]  /*8360*/  FFMA R11, R157, R167, R11 ;  /* 0x000000a79d0b7223 */ /* 0x000fe2000000000b */
[----:B------:R-:W-:Y:S01]  /*8370*/  F2FP.BF16.F32.PACK_AB R107, R111, R110 ;  /* 0x0000006e6f6b723e */ /* 0x000fe200000010ff */
[----:B------:R-:W-:Y:S01]  /*8380*/  FFMA R12, R157, R206, R12 ;  /* 0x000000ce9d0c7223 */ /* 0x000fe2000000000c */
[----:B------:R-:W-:Y:S01]  /*8390*/  LOP3.LUT R238, R239, 0xffff0000, RZ, 0xc0, !PT ;  /* 0xffff0000efee7812 */ /* 0x000fe200078ec0ff */
[----:B------:R-:W-:Y:S01]  /*83a0*/  FFMA R13, R157, R207, R13 ;  /* 0x000000cf9d0d7223 */ /* 0x000fe2000000000d */
[----:B------:R-:W-:Y:S01]  /*83b0*/  LOP3.LUT R239, R241, 0xffff0000, RZ, 0xc0, !PT ;  /* 0xffff0000f1ef7812 */ /* 0x000fe200078ec0ff */
[C---:B------:R-:W-:Y:S01]  /*83c0*/  FFMA R14, R157.reuse, R208, R14 ;  /* 0x000000d09d0e7223 */ /* 0x040fe2000000000e */
[----:B------:R-:W-:Y:S01]  /*83d0*/  LOP3.LUT R241, R242, 0xffff0000, RZ, 0xc0, !PT ;  /* 0xffff0000f2f17812 */ /* 0x000fe200078ec0ff */
[----:B------:R-:W-:Y:S01]  /*83e0*/  FFMA R15, R157, R209, R15 ;  /* 0x000000d19d0f7223 */ /* 0x000fe2000000000f */
[----:B------:R-:W-:Y:S01]  /*83f0*/  SHF.L.U32 R242, R243, 0x10, RZ ;  /* 0x00000010f3f27819 */ /* 0x000fe200000006ff */
[----:B------:R-:W-:Y:S01]  /*8400*/  FFMA R17, R157, R210, R17 ;  /* 0x000000d29d117223 */ /* 0x000fe20000000011 */
[----:B------:R-:W-:Y:S01]  /*8410*/  LOP3.LUT R243, R243, 0xffff0000, RZ, 0xc0, !PT ;  /* 0xffff0000f3f37812 */ /* 0x000fe200078ec0ff */
[C---:B------:R-:W-:Y:S01]  /*8420*/  FFMA R18, R157.reuse, R211, R18 ;  /* 0x000000d39d127223 */ /* 0x040fe20000000012 */
[C---:B------:R-:W-:Y:S01]  /*8430*/  FFMA R56, R157.reuse, R168, R56 ;  /* 0x000000a89d387223 */ /* 0x040fe20000000038 */
[C---:B------:R-:W-:Y:S01]  /*8440*/  FFMA R57, R157.reuse, R169, R57 ;  /* 0x000000a99d397223 */ /* 0x040fe20000000039 */
[C---:B------:R-:W-:Y:S01]  /*8450*/  FFMA R58, R157.reuse, R170, R58 ;  /* 0x000000aa9d3a7223 */ /* 0x040fe2000000003a */
[C---:B------:R-:W-:Y:S01]  /*8460*/  FFMA R59, R157.reuse, R212, R59 ;  /* 0x000000d49d3b7223 */ /* 0x040fe2000000003b */
[C---:B------:R-:W-:Y:S01]  /*8470*/  FFMA R60, R157.reuse, R213, R60 ;  /* 0x000000d59d3c7223 */ /* 0x040fe2000000003c */
[----:B------:R-:W-:Y:S01]  /*8480*/  FFMA R61, R157, R214, R61 ;  /* 0x000000d69d3d7223 */ /* 0x000fe2000000003d */
[----:B------:R-:W-:Y:S01]  /*8490*/  F2FP.BF16.F32.PACK_AB R56, R57, R56 ;  /* 0x000000383938723e */ /* 0x000fe200000010ff */
[----:B------:R-:W-:Y:S01]  /*84a0*/  FFMA R62, R157, R215, R62 ;  /* 0x000000d79d3e7223 */ /* 0x000fe2000000003e */
[----:B------:R-:W-:Y:S01]  /*84b0*/  F2FP.BF16.F32.PACK_AB R57, R59, R58 ;  /* 0x0000003a3b39723e */ /* 0x000fe200000010ff */
[----:B------:R-:W-:Y:S01]  /*84c0*/  FFMA R63, R157, R216, R63 ;  /* 0x000000d89d3f7223 */ /* 0x000fe2000000003f */
[----:B------:R-:W-:Y:S01]  /*84d0*/  F2FP.BF16.F32.PACK_AB R58, R61, R60 ;  /* 0x0000003c3d3a723e */ /* 0x000fe200000010ff */
[C---:B------:R-:W-:Y:S01]  /*84e0*/  FFMA R64, R157.reuse, R171, R64 ;  /* 0x000000ab9d407223 */ /* 0x040fe20000000040 */
[C---:B------:R-:W-:Y:S01]  /*84f0*/  FFMA R65, R157.reuse, R172, R65 ;  /* 0x000000ac9d417223 */ /* 0x040fe20000000041 */
[----:B------:R-:W-:Y:S01]  /*8500*/  FFMA R66, R157, R173, R66 ;  /* 0x000000ad9d427223 */ /* 0x000fe20000000042 */
[----:B------:R-:W-:Y:S01]  /*8510*/  F2FP.BF16.F32.PACK_AB R59, R63, R62 ;  /* 0x0000003e3f3b723e */ /* 0x000fe200000010ff */
        /* <DEDUP_REMOVED lines=25> */
[C---:B------:R-:W-:Y:S01]  /*86b0*/  FFMA R23, R157.reuse, R230, R23 ;  /* 0x000000e69d177223 */ /* 0x040fe20000000017 */
[C---:B--2---:R-:W-:Y:S01]  /*86c0*/  SHF.L.U32 R158, R118.reuse, 0x10, RZ ;  /* 0x00000010769e7819 */ /* 0x044fe200000006ff */
[C---:B------:R-:W-:Y:S01]  /*86d0*/  FFMA R24, R157.reuse, R231, R24 ;  /* 0x000000e79d187223 */ /* 0x040fe20000000018 */
[----:B------:R-:W-:Y:S01]  /*86e0*/  LOP3.LUT R159, R118, 0xffff0000, RZ, 0xc0, !PT ;  /* 0xffff0000769f7812 */ /* 0x000fe200078ec0ff */
[C---:B------:R-:W-:Y:S01]  /*86f0*/  FFMA R25, R157.reuse, R232, R25 ;  /* 0x000000e89d197223 */ /* 0x040fe20000000019 */
[----:B------:R-:W-:Y:S01]  /*8700*/  F2FP.BF16.F32.PACK_AB R21, R22, R21 ;  /* 0x000000151615723e */ /* 0x000fe200000010ff */
[C---:B------:R-:W-:Y:S01]  /*8710*/  FFMA R26, R157.reuse, R233, R26 ;  /* 0x000000e99d1a7223 */ /* 0x040fe2000000001a */
[----:B------:R-:W-:Y:S01]  /*8720*/  F2FP.BF16.F32.PACK_AB R22, R24, R23 ;  /* 0x000000171816723e */ /* 0x000fe200000010ff */
[C---:B------:R-:W-:Y:S01]  /*8730*/  FFMA R27, R157.reuse, R177, R27 ;  /* 0x000000b19d1b7223 */ /* 0x040fe2000000001b */
[----:B------:R-:W-:Y:S01]  /*8740*/  F2FP.BF16.F32.PACK_AB R20, R20, R19 ;  /* 0x000000131414723e */ /* 0x000fe200000010ff */
[C---:B------:R-:W-:Y:S01]  /*8750*/  FFMA R28, R157.reuse, R178, R28 ;  /* 0x000000b29d1c7223 */ /* 0x040fe2000000001c */
[----:B------:R-:W-:Y:S01]  /*8760*/  F2FP.BF16.F32.PACK_AB R23, R26, R25 ;  /* 0x000000191a17723e */ /* 0x000fe200000010ff */
[C---:B------:R-:W-:Y:S01]  /*8770*/  FFMA R29, R157.reuse, R179, R29 ;  /* 0x000000b39d1d7223 */ /* 0x040fe2000000001d */
[C---:B------:R-:W-:Y:S01]  /*8780*/  FFMA R30, R157.reuse, R234, R30 ;  /* 0x000000ea9d1e7223 */ /* 0x040fe2000000001e */
[C---:B------:R-:W-:Y:S01]  /*8790*/  FFMA R31, R157.reuse, R235, R31 ;  /* 0x000000eb9d1f7223 */ /* 0x040fe2000000001f */
[----:B------:R-:W-:Y:S01]  /*87a0*/  F2FP.BF16.F32.PACK_AB R28, R28, R27 ;  /* 0x0000001b1c1c723e */ /* 0x000fe200000010ff */
        /* <DEDUP_REMOVED lines=27> */
[----:B------:R-:W-:Y:S01]  /*8960*/  FFMA R50, R157, R249, R50 ;  /* 0x000000f99d327223 */ /* 0x000fe20000000032 */
[----:B------:R-:W-:Y:S01]  /*8970*/  UIADD3 UR7, UPT, UPT, UR45, 0x1, URZ ;  /* 0x000000012d077890 */ /* 0x000fe2000fffe0ff */
[----:B------:R-:W-:Y:S03]  /*8980*/  F2FP.BF16.F32.PACK_AB R46, R48, R47 ;  /* 0x0000002f302e723e */ /* 0x000fe600000010ff */
[----:B------:R-:W-:Y:S02]  /*8990*/  F2FP.BF16.F32.PACK_AB R47, R50, R49 ;  /* 0x00000031322f723e */ /* 0x000fe400000010ff */
[C---:B---3--:R-:W-:Y:S02]  /*89a0*/  SHF.L.U32 R182, R114.reuse, 0x10, RZ ;  /* 0x0000001072b67819 */ /* 0x048fe400000006ff */
[----:B------:R-:W-:Y:S02]  /*89b0*/  LOP3.LUT R250, R114, 0xffff0000, RZ, 0xc0, !PT ;  /* 0xffff000072fa7812 */ /* 0x000fe400078ec0ff */
[C---:B----4-:R-:W-:Y:S02]  /*89c0*/  SHF.L.U32 R251, R112.reuse, 0x10, RZ ;  /* 0x0000001070fb7819 */ /* 0x050fe400000006ff */
[----:B------:R-:W-:Y:S02]  /*89d0*/  LOP3.LUT R252, R112, 0xffff0000, RZ, 0xc0, !PT ;  /* 0xffff000070fc7812 */ /* 0x000fe400078ec0ff */
[----:B------:R-:W2:Y:S04]  /*89e0*/  LDL.LU R112, [R1+0x2c] ;  /* 0x00002c0001707983 */ /* 0x000ea80000300800 */
[----:B------:R-:W3:Y:S01]  /*89f0*/  LDL.LU R116, [R1+0x30] ;  /* 0x0000300001747983 */ /* 0x000ee20000300800 */
[C---:B-----5:R-:W-:Y:S03]  /*8a00*/  SHF.L.U32 R118, R85.reuse, 0x10, RZ ;  /* 0x0000001055767819 */ /* 0x060fe600000006ff */
[----:B------:R-:W4:Y:S01]  /*8a10*/  LDL.LU R115, [R1+0x34] ;  /* 0x0000340001737983 */ /* 0x000f220000300800 */
[----:B------:R-:W-:Y:S02]  /*8a20*/  LOP3.LUT R85, R85, 0xffff0000, RZ, 0xc0, !PT ;  /* 0xffff000055557812 */ /* 0x000fe400078ec0ff */
[C---:B------:R-:W-:Y:S01]  /*8a30*/  SHF.L.U32 R183, R119.reuse, 0x10, RZ ;  /* 0x0000001077b77819 */ /* 0x040fe200000006ff */
[----:B------:R-:W5:Y:S01]  /*8a40*/  LDL.LU R114, [R1+0x38] ;  /* 0x0000380001727983 */ /* 0x000f620000300800 */
[----:B------:R-:W-:Y:S02]  /*8a50*/  LOP3.LUT R184, R119, 0xffff0000, RZ, 0xc0, !PT ;  /* 0xffff000077b87812 */ /* 0x000fe400078ec0ff */
[C---:B------:R-:W-:Y:S01]  /*8a60*/  SHF.L.U32 R185, R117.reuse, 0x10, RZ ;  /* 0x0000001075b97819 */ /* 0x040fe200000006ff */
[----:B------:R-:W4:Y:S01]  /*8a70*/  LDL.LU R0, [R1+0x3c] ;  /* 0x00003c0001007983 */ /* 0x000f220000300800 */
[----:B------:R-:W-:Y:S02]  /*8a80*/  LOP3.LUT R117, R117, 0xffff0000, RZ, 0xc0, !PT ;  /* 0xffff000075757812 */ /* 0x000fe400078ec0ff */
[----:B------:R-:W-:Y:S02]  /*8a90*/  F2FP.BF16.F32.PACK_AB R119, R8, R7 ;  /* 0x000000070877723e */ /* 0x000fe400000010ff */
[----:B------:R-:W-:Y:S02]  /*8aa0*/  MOV R7, R118 ;  /* 0x0000007600077202 */ /* 0x000fe40000000f00 */
[C---:B------:R-:W-:Y:S02]  /*8ab0*/  SHF.L.U32 R53, R86.reuse, 0x10, RZ ;  /* 0x0000001056357819 */ /* 0x040fe400000006ff */
[----:B------:R-:W-:Y:S02]  /*8ac0*/  LOP3.LUT R54, R86, 0xffff0000, RZ, 0xc0, !PT ;  /* 0xffff000056367812 */ /* 0x000fe400078ec0ff */
[----:B------:R-:W-:Y:S01]  /*8ad0*/  F2FP.BF16.F32.PACK_AB R86, R6, R5 ;  /* 0x000000050656723e */ /* 0x000fe200000010ff */
[C---:B------:R-:W-:Y:S01]  /*8ae0*/  FMUL R6, R155.reuse, R125 ;  /* 0x0000007d9b067220 */ /* 0x040fe20000400000 */
[----:B------:R-:W-:Y:S01]  /*8af0*/  MOV R8, R117 ;  /* 0x0000007500087202 */ /* 0x000fe20000000f00 */
[----:B------:R-:W-:Y:S01]  /*8b00*/  FMUL R5, R155, R124 ;  /* 0x0000007c9b057220 */ /* 0x000fe20000400000 */
[----:B------:R-:W-:Y:S02]  /*8b10*/  SHF.L.U32 R51, R87, 0x10, RZ ;  /* 0x0000001057337819 */ /* 0x000fe400000006ff */
[----:B------:R-:W-:Y:S01]  /*8b20*/  MOV R124, R7 ;  /* 0x00000007007c7202 */ /* 0x000fe20000000f00 */
[----:B------:R-:W-:Y:S01]  /*8b30*/  FMUL R7, R155, R126 ;  /* 0x0000007e9b077220 */ /* 0x000fe20000400000 */
[----:B------:R-:W-:Y:S02]  /*8b40*/  LOP3.LUT R52, R87, 0xffff0000, RZ, 0xc0, !PT ;  /* 0xffff000057347812 */ /* 0x000fe400078ec0ff */
[----:B------:R-:W-:Y:S01]  /*8b50*/  MOV R126, R8 ;  /* 0x00000008007e7202 */ /* 0x000fe20000000f00 */
[C---:B------:R-:W-:Y:S01]  /*8b60*/  FMUL R8, R155.reuse, R127 ;  /* 0x0000007f9b087220 */ /* 0x040fe20000400000 */
[C---:B------:R-:W-:Y:S02]  /*8b70*/  SHF.L.U32 R186, R84.reuse, 0x10, RZ ;  /* 0x0000001054ba7819 */ /* 0x040fe400000006ff */
[----:B------:R-:W-:Y:S02]  /*8b80*/  LOP3.LUT R187, R84, 0xffff0000, RZ, 0xc0, !PT ;  /* 0xffff000054bb7812 */ /* 0x000fe400078ec0ff */
[----:B------:R-:W-:Y:S01]  /*8b90*/  MOV R127, R51 ;  /* 0x00000033007f7202 */ /* 0x000fe20000000f00 */
[----:B------:R-:W-:Y:S01]  /*8ba0*/  FMUL R51, R155, R128 ;  /* 0x000000809b337220 */ /* 0x000fe20000400000 */
[C---:B------:R-:W-:Y:S02]  /*8bb0*/  SHF.L.U32 R84, R81.reuse, 0x10, RZ ;  /* 0x0000001051547819 */ /* 0x040fe400000006ff */
[----:B------:R-:W-:Y:S02]  /*8bc0*/  LOP3.LUT R83, R81, 0xffff0000, RZ, 0xc0, !PT ;  /* 0xffff000051537812 */ /* 0x000fe400078ec0ff */
[C---:B------:R-:W-:Y:S02]  /*8bd0*/  SHF.L.U32 R82, R80.reuse, 0x10, RZ ;  /* 0x0000001050527819 */ /* 0x040fe400000006ff */
[----:B------:R-:W-:Y:S02]  /*8be0*/  LOP3.LUT R81, R80, 0xffff0000, RZ, 0xc0, !PT ;  /* 0xffff000050517812 */ /* 0x000fe400078ec0ff */
[----:B------:R-:W-:Y:S01]  /*8bf0*/  MOV R128, R52 ;  /* 0x0000003400807202 */ /* 0x000fe20000000f00 */
[C---:B------:R-:W-:Y:S01]  /*8c00*/  FMUL R52, R155.reuse, R129 ;  /* 0x000000819b347220 */ /* 0x040fe20000400000 */
[----:B------:R-:W-:Y:S01]  /*8c10*/  MOV R129, R53 ;  /* 0x0000003500817202 */ /* 0x000fe20000000f00 */
[C---:B------:R-:W-:Y:S01]  /*8c20*/  FMUL R53, R155.reuse, R130 ;  /* 0x000000829b357220 */ /* 0x040fe20000400000 */
[----:B------:R-:W-:Y:S01]  /*8c30*/  F2FP.BF16.F32.PACK_AB R87, R4, R3 ;  /* 0x000000030457723e */ /* 0x000fe200000010ff */
[C---:B------:R-:W-:Y:S01]  /*8c40*/  FMUL R3, R155.reuse, R122 ;  /* 0x0000007a9b037220 */ /* 0x040fe20000400000 */
[----:B------:R-:W-:Y:S01]  /*8c50*/  MOV R130, R54 ;  /* 0x0000003600827202 */ /* 0x000fe20000000f00 */
[C---:B------:R-:W-:Y:S01]  /*8c60*/  FMUL R54, R155.reuse, R131 ;  /* 0x000000839b367220 */ /* 0x040fe20000400000 */
[----:B------:R-:W-:Y:S01]  /*8c70*/  MOV R122, R55 ;  /* 0x00000037007a7202 */ /* 0x000fe20000000f00 */
[C---:B------:R-:W-:Y:S01]  /*8c80*/  FMUL R55, R155.reuse, R132 ;  /* 0x000000849b377220 */ /* 0x040fe20000400000 */
[C---:B------:R-:W-:Y:S01]  /*8c90*/  FMUL R4, R155.reuse, R123 ;  /* 0x0000007b9b047220 */ /* 0x040fe20000400000 */
[----:B------:R-:W-:Y:S01]  /*8ca0*/  MOV R123, R113 ;  /* 0x00000071007b7202 */ /* 0x000fe20000000f00 */
[C---:B------:R-:W-:Y:S01]  /*8cb0*/  FMUL R113, R155.reuse, R142 ;  /* 0x0000008e9b717220 */ /* 0x040fe20000400000 */
[C---:B--2---:R-:W-:Y:S02]  /*8cc0*/  SHF.L.U32 R80, R112.reuse, 0x10, RZ ;  /* 0x0000001070507819 */ /* 0x044fe400000006ff */
[----:B------:R-:W-:Y:S02]  /*8cd0*/  LOP3.LUT R112, R112, 0xffff0000, RZ, 0xc0, !PT ;  /* 0xffff000070707812 */ /* 0x000fe400078ec0ff */
[C---:B---3--:R-:W-:Y:S02]  /*8ce0*/  SHF.L.U32 R160, R116.reuse, 0x10, RZ ;  /* 0x0000001074a07819 */ /* 0x048fe400000006ff */
[----:B------:R-:W-:Y:S02]  /*8cf0*/  LOP3.LUT R161, R116, 0xffff0000, RZ, 0xc0, !PT ;  /* 0xffff000074a17812 */ /* 0x000fe400078ec0ff */
[----:B------:R-:W-:Y:S01]  /*8d00*/  MOV R131, R112 ;  /* 0x0000007000837202 */ /* 0x000fe20000000f00 */
[C---:B------:R-:W-:Y:S01]  /*8d10*/  FMUL R112, R155.reuse, R141 ;  /* 0x0000008d9b707220 */ /* 0x040fe20000400000 */
[----:B------:R-:W-:Y:S01]  /*8d20*/  MOV R132, R80 ;  /* 0x0000005000847202 */ /* 0x000fe20000000f00 */
[C---:B------:R-:W-:Y:S01]  /*8d30*/  FMUL R80, R155.reuse, R133 ;  /* 0x000000859b507220 */ /* 0x040fe20000400000 */
[----:B------:R-:W-:Y:S02]  /*8d40*/  MOV R141, R126 ;  /* 0x0000007e008d7202 */ /* 0x000fe40000000f00 */
[C---:B-----5:R-:W-:Y:S02]  /*8d50*/  SHF.L.U32 R116, R114.reuse, 0x10, RZ ;  /* 0x0000001072747819 */ /* 0x060fe400000006ff */
[----:B------:R-:W-:Y:S02]  /*8d60*/  LOP3.LUT R117, R114, 0xffff0000, RZ, 0xc0, !PT ;  /* 0xffff000072757812 */ /* 0x000fe400078ec0ff */
[C---:B----4-:R-:W-:Y:S02]  /*8d70*/  LOP3.LUT R114, R0.reuse, 0xffff0000, RZ, 0xc0, !PT ;  /* 0xffff000000727812 */ /* 0x050fe400078ec0ff */
[----:B------:R-:W-:Y:S01]  /*8d80*/  MOV R133, R81 ;  /* 0x0000005100857202 */ /* 0x000fe20000000f00 */
[C---:B------:R-:W-:Y:S01]  /*8d90*/  FMUL R81, R155.reuse, R134 ;  /* 0x000000869b517220 */ /* 0x040fe20000400000 */
[----:B------:R-:W-:Y:S01]  /*8da0*/  MOV R126, R114 ;  /* 0x00000072007e7202 */ /* 0x000fe20000000f00 */
[C---:B------:R-:W-:Y:S01]  /*8db0*/  FMUL R114, R155.reuse, R143 ;  /* 0x0000008f9b727220 */ /* 0x040fe20000400000 */
[----:B------:R-:W-:Y:S01]  /*8dc0*/  MOV R134, R82 ;  /* 0x0000005200867202 */ /* 0x000fe20000000f00 */
[C---:B------:R-:W-:Y:S01]  /*8dd0*/  FMUL R82, R155.reuse, R135 ;  /* 0x000000879b527220 */ /* 0x040fe20000400000 */
[----:B------:R-:W-:Y:S02]  /*8de0*/  MOV R143, R124 ;  /* 0x0000007c008f7202 */ /* 0x000fe40000000f00 */
[----:B------:R-:W1:Y:S01]  /*8df0*/  S2R R124, SR_TID.X ;  /* 0x00000000007c7919 */ /* 0x000e620000002100 */
[----:B------:R-:W-:Y:S01]  /*8e00*/  SHF.L.U32 R118, R0, 0x10, RZ ;  /* 0x0000001000767819 */ /* 0x000fe200000006ff */
[C---:B------:R-:W-:Y:S01]  /*8e10*/  FMUL R0, R155.reuse, R120 ;  /* 0x000000789b007220 */ /* 0x040fe20000400000 */
[----:B------:R-:W-:Y:S01]  /*8e20*/  MOV R135, R83 ;  /* 0x0000005300877202 */ /* 0x000fe20000000f00 */
[C---:B------:R-:W-:Y:S01]  /*8e30*/  FMUL R83, R155.reuse, R136 ;  /* 0x000000889b537220 */ /* 0x040fe20000400000 */
[----:B------:R-:W-:Y:S01]  /*8e40*/  MOV R120, R2 ;  /* 0x0000000200787202 */ /* 0x000fe20000000f00 */
[C---:B------:R-:W-:Y:S01]  /*8e50*/  FMUL R2, R155.reuse, R121 ;  /* 0x000000799b027220 */ /* 0x040fe20000400000 */
[----:B------:R-:W-:Y:S01]  /*8e60*/  MOV R136, R84 ;  /* 0x0000005400887202 */ /* 0x000fe20000000f00 */
[C---:B------:R-:W-:Y:S01]  /*8e70*/  FMUL R84, R155.reuse, R137 ;  /* 0x000000899b547220 */ /* 0x040fe20000400000 */
[----:B------:R-:W-:Y:S01]  /*8e80*/  MOV R137, R85 ;  /* 0x0000005500897202 */ /* 0x000fe20000000f00 */
[----:B------:R-:W-:Y:S01]  /*8e90*/  FMUL R85, R155, R138 ;  /* 0x0000008a9b557220 */ /* 0x000fe20000400000 */
[----:B------:R-:W-:Y:S01]  /*8ea0*/  SHF.L.U32 R162, R115, 0x10, RZ ;  /* 0x0000001073a27819 */ /* 0x000fe200000006ff */
[C---:B------:R-:W-:Y:S01]  /*8eb0*/  FFMA R0, R157.reuse, R158, R0 ;  /* 0x0000009e9d007223 */ /* 0x040fe20000000000 */
[----:B------:R-:W-:Y:S01]  /*8ec0*/  MOV R125, R120 ;  /* 0x00000078007d7202 */ /* 0x000fe20000000f00 */
[----:B------:R-:W-:Y:S01]  /*8ed0*/  FFMA R2, R157, R159, R2 ;  /* 0x0000009f9d027223 */ /* 0x000fe20000000002 */
[----:B------:R-:W-:Y:S01]  /*8ee0*/  LOP3.LUT R115, R115, 0xffff0000, RZ, 0xc0, !PT ;  /* 0xffff000073737812 */ /* 0x000fe200078ec0ff */
[----:B------:R-:W-:Y:S01]  /*8ef0*/  FFMA R3, R157, R182, R3 ;  /* 0x000000b69d037223 */ /* 0x000fe20000000003 */
[----:B------:R-:W-:Y:S01]  /*8f00*/  MOV R121, R87 ;  /* 0x0000005700797202 */ /* 0x000fe20000000f00 */
[C---:B------:R-:W-:Y:S01]  /*8f10*/  FMUL R87, R155.reuse, R140 ;  /* 0x0000008c9b577220 */ /* 0x040fe20000400000 */
[----:B------:R-:W-:Y:S01]  /*8f20*/  MOV R120, R86 ;  /* 0x0000005600787202 */ /* 0x000fe20000000f00 */
[----:B------:R-:W-:Y:S01]  /*8f30*/  FMUL R86, R155, R139 ;  /* 0x0000008b9b567220 */ /* 0x000fe20000400000 */
[----:B------:R-:W-:Y:S01]  /*8f40*/  MOV R142, R137 ;  /* 0x00000089008e7202 */ /* 0x000fe20000000f00 */
[C---:B------:R-:W-:Y:S01]  /*8f50*/  FFMA R4, R157.reuse, R250, R4 ;  /* 0x000000fa9d047223 */ /* 0x040fe20000000004 */
[----:B------:R-:W-:Y:S01]  /*8f60*/  MOV R137, R130 ;  /* 0x0000008200897202 */ /* 0x000fe20000000f00 */
[C---:B------:R-:W-:Y:S01]  /*8f70*/  FFMA R5, R157.reuse, R251, R5 ;  /* 0x000000fb9d057223 */ /* 0x040fe20000000005 */
[----:B------:R-:W-:Y:S01]  /*8f80*/  MOV R138, R129 ;  /* 0x00000081008a7202 */ /* 0x000fe20000000f00 */
[C---:B------:R-:W-:Y:S01]  /*8f90*/  FFMA R6, R157.reuse, R252, R6 ;  /* 0x000000fc9d067223 */ /* 0x040fe20000000006 */
[----:B------:R-:W-:Y:S01]  /*8fa0*/  MOV R139, R128 ;  /* 0x00000080008b7202 */ /* 0x000fe20000000f00 */
[C---:B------:R-:W-:Y:S01]  /*8fb0*/  FFMA R7, R157.reuse, R143, R7 ;  /* 0x0000008f9d077223 */ /* 0x040fe20000000007 */
[----:B------:R-:W-:Y:S01]  /*8fc0*/  MOV R140, R127 ;  /* 0x0000007f008c7202 */ /* 0x000fe20000000f00 */
[----:B------:R-:W-:Y:S01]  /*8fd0*/  FFMA R8, R157, R142, R8 ;  /* 0x0000008e9d087223 */ /* 0x000fe20000000008 */
        /* <DEDUP_REMOVED lines=16> */
[----:B------:R-:W-:Y:S01]  /*90e0*/  F2FP.BF16.F32.PACK_AB R52, R52, R51 ;  /* 0x000000333434723e */ /* 0x000fe200000010ff */
[C---:B------:R-:W-:Y:S01]  /*90f0*/  FFMA R55, R157.reuse, R140, R55 ;  /* 0x0000008c9d377223 */ /* 0x040fe20000000037 */
[C---:B------:R-:W-:Y:S01]  /*9100*/  FFMA R80, R157.reuse, R139, R80 ;  /* 0x0000008b9d507223 */ /* 0x040fe20000000050 */
[----:B------:R-:W-:Y:S01]  /*9110*/  STS.128 [R9+0x2200], R144 ;  /* 0x0022009009007388 */ /* 0x000fe20000000c00 */
[----:B------:R-:W-:Y:S01]  /*9120*/  F2FP.BF16.F32.PACK_AB R53, R54, R53 ;  /* 0x000000353635723e */ /* 0x000fe200000010ff */
[C---:B------:R-:W-:Y:S01]  /*9130*/  FFMA R81, R157.reuse, R138, R81 ;  /* 0x0000008a9d517223 */ /* 0x040fe20000000051 */
[C---:B------:R-:W-:Y:S01]  /*9140*/  FFMA R82, R157.reuse, R137, R82 ;  /* 0x000000899d527223 */ /* 0x040fe20000000052 */
[----:B------:R-:W-:Y:S01]  /*9150*/  F2FP.BF16.F32.PACK_AB R54, R80, R55 ;  /* 0x000000375036723e */ /* 0x000fe200000010ff */
[C---:B------:R-:W-:Y:S01]  /*9160*/  FFMA R83, R157.reuse, R186, R83 ;  /* 0x000000ba9d537223 */ /* 0x040fe20000000053 */
[C---:B------:R-:W-:Y:S01]  /*9170*/  FFMA R84, R157.reuse, R187, R84 ;  /* 0x000000bb9d547223 */ /* 0x040fe20000000054 */
[C---:B------:R-:W-:Y:S01]  /*9180*/  FFMA R85, R157.reuse, R136, R85 ;  /* 0x000000889d557223 */ /* 0x040fe20000000055 */
[----:B------:R2:W-:Y:S01]  /*9190*/  STS.128 [R125+0x2010], R88 ;  /* 0x002010587d007388 */ /* 0x0005e20000000c00 */
[----:B-1----:R-:W-:Y:S01]  /*91a0*/  SHF.L.U32 R124, R124, 0x4, RZ ;  /* 0x000000047c7c7819 */ /* 0x002fe200000006ff */
[C---:B------:R-:W-:Y:S01]  /*91b0*/  FFMA R86, R157.reuse, R135, R86 ;  /* 0x000000879d567223 */ /* 0x040fe20000000056 */
[----:B------:R-:W-:Y:S01]  /*91c0*/  F2FP.BF16.F32.PACK_AB R55, R82, R81 ;  /* 0x000000515237723e */ /* 0x000fe200000010ff */
[C---:B------:R-:W-:Y:S01]  /*91d0*/  FFMA R87, R157.reuse, R134, R87 ;  /* 0x000000869d577223 */ /* 0x040fe20000000057 */
[----:B------:R-:W-:Y:S01]  /*91e0*/  LOP3.LUT R124, R124, 0x40, RZ, 0xc0, !PT ;  /* 0x000000407c7c7812 */ /* 0x000fe200078ec0ff */
[C---:B------:R-:W-:Y:S01]  /*91f0*/  FFMA R112, R157.reuse, R133, R112 ;  /* 0x000000859d707223 */ /* 0x040fe20000000070 */
[----:B------:R-:W-:Y:S01]  /*9200*/  F2FP.BF16.F32.PACK_AB R85, R86, R85 ;  /* 0x000000555655723e */ /* 0x000fe200000010ff */
[C---:B------:R-:W-:Y:S01]  /*9210*/  FFMA R113, R157.reuse, R132, R113 ;  /* 0x000000849d717223 */ /* 0x040fe20000000071 */
[----:B------:R-:W-:Y:S01]  /*9220*/  IADD3 R124, PT, PT, -R124, 0x200, R9 ;  /* 0x000002007c7c7810 */ /* 0x000fe20007ffe109 */
[C---:B------:R-:W-:Y:S01]  /*9230*/  FFMA R114, R157.reuse, R131, R114 ;  /* 0x000000839d727223 */ /* 0x040fe20000000072 */
[----:B------:R-:W-:Y:S01]  /*9240*/  F2FP.BF16.F32.PACK_AB R86, R112, R87 ;  /* 0x000000577056723e */ /* 0x000fe200000010ff */
[C---:B------:R-:W-:Y:S01]  /*9250*/  FFMA R115, R157.reuse, R160, R115 ;  /* 0x000000a09d737223 */ /* 0x040fe20000000073 */
[----:B------:R-:W-:Y:S01]  /*9260*/  F2FP.BF16.F32.PACK_AB R84, R84, R83 ;  /* 0x000000535454723e */ /* 0x000fe200000010ff */
[----:B------:R1:W-:Y:S01]  /*9270*/  STS.128 [R124+0x2020], R96 ;  /* 0x002020607c007388 */ /* 0x0003e20000000c00 */
[----:B------:R-:W-:Y:S01]  /*9280*/  F2FP.BF16.F32.PACK_AB R87, R114, R113 ;  /* 0x000000717257723e */ /* 0x000fe200000010ff */
[C---:B------:R-:W-:Y:S01]  /*9290*/  FFMA R116, R157.reuse, R161, R116 ;  /* 0x000000a19d747223 */ /* 0x040fe20000000074 */
[C---:B------:R-:W-:Y:S01]  /*92a0*/  FFMA R117, R157.reuse, R162, R117 ;  /* 0x000000a29d757223 */ /* 0x040fe20000000075 */
[----:B------:R-:W-:Y:S01]  /*92b0*/  FFMA R118, R157, R130, R118 ;  /* 0x000000829d767223 */ /* 0x000fe20000000076 */
[C---:B------:R-:W-:Y:S01]  /*92c0*/  FMUL R119, R155.reuse, R148 ;  /* 0x000000949b777220 */ /* 0x040fe20000400000 */
[----:B------:R-:W-:Y:S01]  /*92d0*/  FMUL R120, R155, R149 ;  /* 0x000000959b787220 */ /* 0x000fe20000400000 */
[----:B------:R-:W-:Y:S01]  /*92e0*/  F2FP.BF16.F32.PACK_AB R116, R116, R115 ;  /* 0x000000737474723e */ /* 0x000fe200000010ff */
[----:B------:R1:W-:Y:S01]  /*92f0*/  STS.128 [R123+0x2030], R104 ;  /* 0x002030687b007388 */ /* 0x0003e20000000c00 */
[----:B------:R-:W-:Y:S01]  /*9300*/  F2FP.BF16.F32.PACK_AB R117, R118, R117 ;  /* 0x000000757675723e */ /* 0x000fe200000010ff */
[C---:B------:R-:W-:Y:S01]  /*9310*/  FFMA R119, R157.reuse, R129, R119 ;  /* 0x000000819d777223 */ /* 0x040fe20000000077 */
[----:B------:R-:W-:Y:S01]  /*9320*/  FFMA R120, R157, R128, R120 ;  /* 0x000000809d787223 */ /* 0x000fe20000000078 */
[C---:B------:R-:W-:Y:S01]  /*9330*/  FMUL R121, R155.reuse, R150 ;  /* 0x000000969b797220 */ /* 0x040fe20000400000 */
[----:B------:R-:W-:Y:S03]  /*9340*/  FMUL R122, R155, R151 ;  /* 0x000000979b7a7220 */ /* 0x000fe60000400000 */
[----:B------:R-:W-:Y:S01]  /*9350*/  F2FP.BF16.F32.PACK_AB R118, R120, R119 ;  /* 0x000000777876723e */ /* 0x000fe200000010ff */
[----:B------:R-:W-:Y:S01]  /*9360*/  FFMA R121, R157, R127, R121 ;  /* 0x0000007f9d797223 */ /* 0x000fe20000000079 */
[----:B--2---:R-:W-:Y:S01]  /*9370*/  F2FP.BF16.F32.PACK_AB R88, R11, R10 ;  /* 0x0000000a0b58723e */ /* 0x004fe200000010ff */
[----:B------:R-:W-:Y:S01]  /*9380*/  FFMA R122, R157, R126, R122 ;  /* 0x0000007e9d7a7223 */ /* 0x000fe2000000007a */
[----:B------:R-:W-:Y:S02]  /*9390*/  F2FP.BF16.F32.PACK_AB R89, R13, R12 ;  /* 0x0000000c0d59723e */ /* 0x000fe400000010ff */
[----:B------:R-:W-:Y:S02]  /*93a0*/  F2FP.BF16.F32.PACK_AB R90, R15, R14 ;  /* 0x0000000e0f5a723e */ /* 0x000fe400000010ff */
[----:B------:R-:W-:Y:S02]  /*93b0*/  F2FP.BF16.F32.PACK_AB R91, R18, R17 ;  /* 0x00000011125b723e */ /* 0x000fe400000010ff */
[----:B------:R-:W-:Y:S02]  /*93c0*/  F2FP.BF16.F32.PACK_AB R12, R2, R0 ;  /* 0x00000000020c723e */ /* 0x000fe400000010ff */
[----:B------:R-:W-:Y:S01]  /*93d0*/  F2FP.BF16.F32.PACK_AB R13, R4, R3 ;  /* 0x00000003040d723e */ /* 0x000fe200000010ff */
[----:B------:R1:W-:Y:S01]  /*93e0*/  STS.128 [R9+0x4200], R88 ;  /* 0x0042005809007388 */ /* 0x0003e20000000c00 */
[----:B------:R-:W-:Y:S02]  /*93f0*/  F2FP.BF16.F32.PACK_AB R14, R6, R5 ;  /* 0x00000005060e723e */ /* 0x000fe400000010ff */
[----:B------:R-:W-:Y:S02]  /*9400*/  F2FP.BF16.F32.PACK_AB R15, R8, R7 ;  /* 0x00000007080f723e */ /* 0x000fe400000010ff */
[----:B------:R-:W-:Y:S03]  /*9410*/  F2FP.BF16.F32.PACK_AB R119, R122, R121 ;  /* 0x000000797a77723e */ /* 0x000fe600000010ff */
[----:B------:R1:W-:Y:S08]  /*9420*/  STS.128 [R125+0x4010], R56 ;  /* 0x004010387d007388 */ /* 0x0003f00000000c00 */
        /* <DEDUP_REMOVED lines=9> */
[----:B------:R1:W-:Y:S01]  /*94c0*/  STS.128 [R123+0x8030], R116 ;  /* 0x008030747b007388 */ /* 0x0003e20000000c00 */
[----:B------:R-:W-:Y:S01]  /*94d0*/  @!PT LDS RZ, [RZ] ;  /* 0x00000000fffff984 */ /* 0x000fe20000000800 */
[----:B------:R-:W-:Y:S01]  /*94e0*/  @!PT LDS RZ, [RZ] ;  /* 0x00000000fffff984 */ /* 0x000fe20000000800 */
[----:B------:R-:W-:Y:S01]  /*94f0*/  @!PT LDS RZ, [RZ] ;  /* 0x00000000fffff984 */ /* 0x000fe20000000800 */
[----:B------:R-:W-:Y:S01]  /*9500*/  @!PT LDS RZ, [RZ] ;  /* 0x00000000fffff984 */ /* 0x000fe20000000800 */
[----:B------:R2:W-:Y:S07]  /*9510*/  MEMBAR.ALL.CTA ;  /* 0x0000000000007992 */ /* 0x0005ee0000008000 */
[----:B--2---:R-:W2:Y:S02]  /*9520*/  FENCE.VIEW.ASYNC.S ;  /* 0x00000000000073c6 */ /* 0x004ea40000000000 */
[----:B--2---:R-:W-:Y:S06]  /*9530*/  BAR.SYNC.DEFER_BLOCKING 0x1, 0x80 ;  /* 0x0042000000007b1d */ /* 0x004fec0000010000 */
[----:B------:R-:W-:Y:S05]  /*9540*/  @P1 BRA `(.L_x_100) ;  /* 0x0000000000781947 */ /* 0x000fea0003800000 */
[----:B------:R-:W2:Y:S01]  /*9550*/  LDCU.64 UR8, c[0x0][0x348] ;  /* 0x00006900ff0877ac */ /* 0x000ea20008000a00 */
[----:B------:R-:W-:Y:S02]  /*9560*/  UIMAD UR5, UR44, 0xa000, UR4 ;  /* 0x0000a0002c0578a4 */ /* 0x000fe4000f8e0204 */
[----:B------:R-:W-:Y:S02]  /*9570*/  UIMAD UR13, UR47, 0xa0, URZ ;  /* 0x000000a02f0d78a4 */ /* 0x000fe4000f8e02ff */
[----:B------:R-:W-:Y:S02]  /*9580*/  USHF.L.U32 UR14, UR46, 0x7, URZ ;  /* 0x000000072e0e7899 */ /* 0x000fe400080006ff */
[----:B------:R-:W-:Y:S01]  /*9590*/  UIADD3 UR12, UPT, UPT, UR5, 0x200, URZ ;  /* 0x00000200050c7890 */ /* 0x000fe2000fffe0ff */
[----:B------:R-:W-:Y:S01]  /*95a0*/  UMOV UR15, UR36 ;  /* 0x00000024000f7c82 */ /* 0x000fe20008000000 */
[----:B------:R-:W-:Y:S02]  /*95b0*/  UIADD3 UR29, UPT, UPT, UR13, 0x20, URZ ;  /* 0x000000200d1d7890 */ /* 0x000fe4000fffe0ff */
[----:B------:R-:W-:Y:S01]  /*95c0*/  UIADD3 UR28, UPT, UPT, UR5, 0x2200, URZ ;  /* 0x00002200051c7890 */ /* 0x000fe2000fffe0ff */
[----:B------:R-:W-:Y:S01]  /*95d0*/  UMOV UR31, UR36 ;  /* 0x00000024001f7c82 */ /* 0x000fe20008000000 */
[----:B--2---:R-:W-:Y:S01]  /*95e0*/  UIADD3 UR8, UP0, UPT, UR8, 0x680, URZ ;  /* 0x0000068008087890 */ /* 0x004fe2000ff1e0ff */
[----:B------:R-:W-:Y:S01]  /*95f0*/  UMOV UR30, UR14 ;  /* 0x0000000e001e7c82 */ /* 0x000fe20008000000 */
[----:B------:R-:W-:Y:S02]  /*9600*/  UIADD3 UR25, UPT, UPT, UR13, 0x40, URZ ;  /* 0x000000400d197890 */ /* 0x000fe4000fffe0ff */
[----:B------:R-:W-:Y:S02]  /*9610*/  UIADD3.X UR9, UPT, UPT, URZ, UR9, URZ, UP0, !UPT ;  /* 0x00000009ff097290 */ /* 0x000fe400087fe4ff */
[----:B------:R-:W-:Y:S01]  /*9620*/  UIADD3 UR24, UPT, UPT, UR5, 0x4200, URZ ;  /* 0x0000420005187890 */ /* 0x000fe2000fffe0ff */
[----:B------:R-:W-:Y:S01]  /*9630*/  UMOV UR27, UR36 ;  /* 0x00000024001b7c82 */ /* 0x000fe20008000000 */
[----:B------:R-:W-:Y:S01]  /*9640*/  UMOV UR26, UR14 ;  /* 0x0000000e001a7c82 */ /* 0x000fe20008000000 */
[----:B------:R-:W-:Y:S02]  /*9650*/  UIADD3 UR21, UPT, UPT, UR13, 0x60, URZ ;  /* 0x000000600d157890 */ /* 0x000fe4000fffe0ff */
[----:B------:R-:W-:Y:S02]  /*9660*/  UIADD3 UR20, UPT, UPT, UR5, 0x6200, URZ ;  /* 0x0000620005147890 */ /* 0x000fe4000fffe0ff */
[----:B------:R2:W-:Y:S01]  /*9670*/  UTMASTG.3D [UR12], [UR8] ;  /* 0x0000000c080073b5 */ /* 0x0005e20008010000 */
[----:B------:R-:W-:Y:S01]  /*9680*/  UMOV UR23, UR36 ;  /* 0x0000002400177c82 */ /* 0x000fe20008000000 */
[----:B------:R-:W-:Y:S01]  /*9690*/  UMOV UR22, UR14 ;  /* 0x0000000e00167c82 */ /* 0x000fe20008000000 */
[----:B------:R-:W-:Y:S02]  /*96a0*/  UIADD3 UR17, UPT, UPT, UR13, 0x80, URZ ;  /* 0x000000800d117890 */ /* 0x000fe4000fffe0ff */
[----:B------:R-:W-:Y:S01]  /*96b0*/  UIADD3 UR16, UPT, UPT, UR5, 0x8200, URZ ;  /* 0x0000820005107890 */ /* 0x000fe2000fffe0ff */
[----:B------:R-:W-:Y:S01]  /*96c0*/  UMOV UR19, UR36 ;  /* 0x0000002400137c82 */ /* 0x000fe20008000000 */
[----:B------:R2:W-:Y:S01]  /*96d0*/  UTMASTG.3D [UR28], [UR8] ;  /* 0x0000001c080073b5 */ /* 0x0005e20008010000 */
[----:B------:R-:W-:Y:S01]  /*96e0*/  UMOV UR18, UR14 ;  /* 0x0000000e00127c82 */ /* 0x000fe20008000000 */
[----:B------:R2:W-:Y:S01]  /*96f0*/  UTMASTG.3D [UR24], [UR8] ;  /* 0x00000018080073b5 */ /* 0x0005e20008010000 */
[----:B------:R2:W-:Y:S04]  /*9700*/  UTMASTG.3D [UR20], [UR8] ;  /* 0x00000014080073b5 */ /* 0x0005e80008010000 */
[----:B------:R2:W-:Y:S02]  /*9710*/  UTMASTG.3D [UR16], [UR8] ;  /* 0x00000010080073b5 */ /* 0x0005e40008010000 */
[----:B--2---:R0:W-:Y:S02]  /*9720*/  UTMACMDFLUSH ;  /* 0x00000000000079b7 */ /* 0x0041e40000000000 */
.L_x_100:
[----:B------:R-:W-:Y:S05]  /*9730*/  BSYNC.RECONVERGENT B0 ;  /* 0x0000000000007941 */ /* 0x000fea0003800200 */
.L_x_99:
[----:B------:R-:W-:Y:S04]  /*9740*/  BSSY.RECONVERGENT B0, `(.L_x_101) ;  /* 0x0000003000007945 */ /* 0x000fe80003800200 */
[----:B------:R-:W-:Y:S05]  /*9750*/  @P0 BRA `(.L_x_102) ;  /* 0x0000000000040947 */ /* 0x000fea0003800000 */
[----:B------:R-:W-:Y:S04]  /*9760*/  DEPBAR.LE SB0, 0x0 ;  /* 0x000080000000791a */ /* 0x000fe80000000000 */
.L_x_102:
[----:B------:R-:W-:Y:S05]  /*9770*/  BSYNC.RECONVERGENT B0 ;  /* 0x0000000000007941 */ /* 0x000fea0003800200 */
.L_x_101:
[----:B------:R-:W-:Y:S01]  /*9780*/  BAR.SYNC.DEFER_BLOCKING 0x1, 0x80 ;  /* 0x0042000000007b1d */ /* 0x000fe20000010000 */
[----:B------:R-:W-:Y:S04]  /*9790*/  UIADD3 UR50, UPT, UPT, UR50, 0x1, URZ ;  /* 0x0000000132327890 */ /* 0x000fe8000fffe0ff */
[----:B------:R-:W-:Y:S09]  /*97a0*/  UISETP.NE.AND UP0, UPT, UR50, URZ, UPT ;  /* 0x000000ff3200728c */ /* 0x000ff2000bf05270 */
[----:B------:R-:W-:Y:S05]  /*97b0*/  BRA.U !UP0, `(.L_x_103) ;  /* 0x0000000108307547 */ /* 0x000fea000b800000 */
[----:B------:R-:W2:Y:S01]  /*97c0*/  LDL.LU R0, [R1+0x48] ;  /* 0x0000480001007983 */ /* 0x000ea20000300800 */
[----:B------:R-:W3:Y:S01]  /*97d0*/  S2R R2, SR_CgaCtaId ;  /* 0x0000000000027919 */ /* 0x000ee20000008800 */
[----:B--2---:R-:W-:Y:S01]  /*97e0*/  ISETP.NE.AND P0, PT, R0, RZ, PT ;  /* 0x000000ff0000720c */ /* 0x004fe20003f05270 */
[----:B------:R-:W-:Y:S11]  /*97f0*/  IMAD.U32 R0, RZ, RZ, UR49 ;  /* 0x00000031ff007e24 */ /* 0x000ff6000f8e00ff */
[----:B------:R-:W-:Y:S01]  /*9800*/  @!UPT UIADD3 URZ, UPT, UPT, URZ, URZ, URZ ;  /* 0x000000fffffff290 */ /* 0x000fe2000fffe0ff */
[----:B------:R-:W-:Y:S01]  /*9810*/  @P0 LEA R0, R0, UR4, 0x3 ;  /* 0x0000000400000c11 */ /* 0x000fe2000f8e18ff */
[----:B------:R-:W-:Y:S04]  /*9820*/  UIADD3 UR4, UPT, UPT, UR49, 0x1, URZ ;  /* 0x0000000131047890 */ /* 0x000fe8000fffe0ff */
[----:B------:R-:W-:Y:S01]  /*9830*/  @P0 VIADD R0, R0, 0x90 ;  /* 0x0000009000000836 */ /* 0x000fe20000000000 */
[----:B------:R-:W-:Y:S04]  /*9840*/  UISETP.NE.AND UP0, UPT, UR4, 0x2, UPT ;  /* 0x000000020400788c */ /* 0x000fe8000bf05270 */
[----:B---3--:R-:W-:Y:S01]  /*9850*/  @P0 PRMT R0, R2, 0x654, R0 ;  /* 0x0000065402000816 */ /* 0x008fe20000000000 */
[----:B------:R-:W-:Y:S03]  /*9860*/  USEL UR49, UR4, URZ, UP0 ;  /* 0x000000ff04317287 */ /* 0x000fe60008000000 */
[----:B------:R2:W-:Y:S09]  /*9870*/  @P0 SYNCS.ARRIVE.TRANS64.RED.A1T0 RZ, [R0+URZ], RZ ;  /* 0x000000ff00ff09a7 */ /* 0x0005f200081004ff */
.L_x_103:
[----:B------:R-:W-:Y:S02]  /*9880*/  UISETP.NE.AND UP3, UPT, UR54, URZ, UPT ;  /* 0x000000ff3600728c */ /* 0x000fe4000bf65270 */
[----:B------:R-:W-:Y:S02]  /*9890*/  UISETP.NE.AND UP0, UPT, UR48, 0x2, UPT ;  /* 0x000000023000788c */ /* 0x000fe4000bf05270 */
[----:B------:R-:W-:Y:S02]  /*98a0*/  UISETP.NE.AND UP1, UPT, UR7, 0x3, UPT ;  /* 0x000000030700788c */ /* 0x000fe4000bf25270 */
[----:B------:R-:W-:Y:S02]  /*98b0*/  UISETP.NE.AND UP2, UPT, UR10, 0x2, UPT ;  /* 0x000000020a00788c */ /* 0x000fe4000bf45270 */
[----:B------:R-:W-:Y:S02]  /*98c0*/  USEL UR6, URZ, 0x1, UP0 ;  /* 0x00000001ff067887 */ /* 0x000fe40008000000 */
[----:B------:R-:W-:Y:S02]  /*98d0*/  USEL UR5, URZ, 0x1, UP1 ;  /* 0x00000001ff057887 */ /* 0x000fe40008800000 */
[----:B------:R-:W-:Y:S02]  /*98e0*/  USEL UR4, URZ, 0x1, UP2 ;  /* 0x00000001ff047887 */ /* 0x000fe40009000000 */
[----:B------:R-:W-:Y:S02]  /*98f0*/  UIADD3 UR47, UPT, UPT, UR37, UR60, URZ ;  /* 0x0000003c252f7290 */ /* 0x000fe4000fffe0ff */
[----:B------:R-:W-:Y:S02]  /*9900*/  UIADD3 UR46, UPT, UPT, UR38, UR61, URZ ;  /* 0x0000003d262e7290 */ /* 0x000fe4000fffe0ff */
[----:B------:R-:W-:Y:S02]  /*9910*/  USEL UR18, UR48, URZ, UP0 ;  /* 0x000000ff30127287 */ /* 0x000fe40008000000 */
[----:B------:R-:W-:Y:S02]  /*9920*/  USEL UR45, UR7, URZ, UP1 ;  /* 0x000000ff072d7287 */ /* 0x000fe40008800000 */
[----:B------:R-:W-:Y:S02]  /*9930*/  USEL UR44, UR10, URZ, UP2 ;  /* 0x000000ff0a2c7287 */ /* 0x000fe40009000000 */
[----:B------:R-:W-:Y:S02]  /*9940*/  ULOP3.LUT UR51, UR51, UR6, URZ, 0x3c, !UPT ;  /* 0x0000000633337292 */ /* 0x000fe4000f8e3cff */
[----:B------:R-:W-:Y:S02]  /*9950*/  ULOP3.LUT UR52, UR52, UR5, URZ, 0x3c, !UPT ;  /* 0x0000000534347292 */ /* 0x000fe4000f8e3cff */
[----:B------:R-:W-:Y:S01]  /*9960*/  ULOP3.LUT UR53, UR53, UR4, URZ, 0x3c, !UPT ;  /* 0x0000000435357292 */ /* 0x000fe2000f8e3cff */
[----:B------:R-:W-:Y:S01]  /*9970*/  UMOV UR36, UR55 ;  /* 0x0000003700247c82 */ /* 0x000fe20008000000 */
[----:B------:R-:W-:Y:S10]  /*9980*/  BRA.U UP3, `(.L_x_104) ;  /* 0xffffffb103dc7547 */ /* 0x000ff4000b83ffff */
[----:B--2---:R-:W2:Y:S02]  /*9990*/  LDL.LU R0, [R1+0x4c] ;  /* 0x00004c0001007983 */ /* 0x004ea40000300800 */
[----:B--2---:R-:W-:-:S13]  /*99a0*/  R2UR UR4, R0 ;  /* 0x00000000000472ca */ /* 0x004fda00000e0000 */
[----:B------:R-:W-:-:S09]  /*99b0*/  UISETP.NE.AND UP0, UPT, UR4, URZ, UPT ;  /* 0x000000ff0400728c */ /* 0x000fd2000bf05270 */
[----:B------:R-:W-:Y:S05]  /*99c0*/  BRA.U !UP0, `(.L_x_105) ;  /* 0x00000001084c7547 */ /* 0x000fea000b800000 */
[----:B------:R-:W2:Y:S02]  /*99d0*/  LDCU.64 UR4, c[0x0][0x890] ;  /* 0x00011200ff0477ac */ /* 0x000ea40008000a00 */
[----:B--2---:R-:W-:-:S04]  /*99e0*/  UISETP.NE.U32.AND UP0, UPT, UR4, URZ, UPT ;  /* 0x000000ff0400728c */ /* 0x004fc8000bf05070 */
[----:B------:R-:W-:-:S09]  /*99f0*/  UISETP.NE.AND.EX UP0, UPT, UR5, URZ, UPT, UP0 ;  /* 0x000000ff0500728c */ /* 0x000fd2000bf05300 */
[----:B------:R-:W-:Y:S05]  /*9a00*/  BRA.U UP0, `(.L_x_106) ;  /* 0x00000001000c7547 */ /* 0x000fea000b800000 */
[----:B------:R-:W-:-:S13]  /*9a10*/  FSETP.NEU.AND P0, PT, R157, RZ, PT ;  /* 0x000000ff9d00720b */ /* 0x000fda0003f0d000 */
[----:B------:R-:W-:Y:S05]  /*9a20*/  @!P0 EXIT ;  /* 0x000000000000894d */ /* 0x000fea0003800000 */
[----:B------:R-:W-:Y:S05]  /*9a30*/  BRA `(.L_x_105) ;  /* 0x0000000000307947 */ /* 0x000fea0003800000 */
.L_x_106:
[----:B------:R-:W2:Y:S01]  /*9a40*/  LDL.LU R0, [R1+0x44] ;  /* 0x0000440001007983 */ /* 0x000ea20000300800 */
[----:B------:R-:W-:Y:S01]  /*9a50*/  BSSY.RECONVERGENT B0, `(.L_x_105) ;  /* 0x000000a000007945 */ /* 0x000fe20003800200 */
[----:B--2---:R-:W-:-:S13]  /*9a60*/  LOP3.LUT P0, RZ, R0, 0xff, RZ, 0xc0, !PT ;  /* 0x000000ff00ff7812 */ /* 0x004fda000780c0ff */
[----:B------:R-:W-:Y:S05]  /*9a70*/  @P0 BRA `(.L_x_107) ;  /* 0x0000000000140947 */ /* 0x000fea0003800000 */
[----:B------:R-:W2:Y:S02]  /*9a80*/  LDCU.64 UR4, c[0x0][0x888] ;  /* 0x00011100ff0477ac */ /* 0x000ea40008000a00 */
[----:B--2---:R-:W-:-:S04]  /*9a90*/  ISETP.NE.U32.AND P0, PT, RZ, UR4, PT ;  /* 0x00000004ff007c0c */ /* 0x004fc8000bf05070 */
[----:B------:R-:W-:-:S13]  /*9aa0*/  ISETP.NE.AND.EX P0, PT, RZ, UR5, PT, P0 ;  /* 0x00000005ff007c0c */ /* 0x000fda000bf05300 */
[----:B------:R-:W-:Y:S05]  /*9ab0*/  @!P0 EXIT ;  /* 0x000000000000894d */ /* 0x000fea0003800000 */
[----:B------:R-:W-:Y:S05]  /*9ac0*/  BRA `(.L_x_108) ;  /* 0x0000000000087947 */ /* 0x000fea0003800000 */
.L_x_107:
[----:B------:R-:W-:-:S13]  /*9ad0*/  FSETP.NEU.AND P0, PT, R157, RZ, PT ;  /* 0x000000ff9d00720b */ /* 0x000fda0003f0d000 */
[----:B------:R-:W-:Y:S05]  /*9ae0*/  @!P0 EXIT ;  /* 0x000000000000894d */ /* 0x000fea0003800000 */
.L_x_108:
[----:B------:R-:W-:Y:S05]  /*9af0*/  BSYNC.RECONVERGENT B0 ;  /* 0x0000000000007941 */ /* 0x000fea0003800200 */
.L_x_105:
[----:B------:R-:W-:-:S04]  /*9b00*/  DEPBAR.LE SB0, 0x0 ;  /* 0x000080000000791a */ /* 0x000fc80000000000 */
[----:B------:R-:W-:Y:S05]  /*9b10*/  EXIT ;  /* 0x000000000000794d */ /* 0x000fea0003800000 */
.L_x_19:
[----:B--2---:R2:W3:Y:S02]  /*9b20*/  SYNCS.PHASECHK.TRANS64.TRYWAIT P0, [R2+URZ+0x110], R3 ;  /* 0x00011003020075a7 */ /* 0x0044e400080011ff */
[----:B---3--:R-:W-:Y:S05]  /*9b30*/  @!P0 NANOSLEEP.SYNCS 0x989680 ;  /* 0x009896800000895d */ /* 0x008fea0003900000 */
[----:B------:R-:W3:Y:S02]  /*9b40*/  @!P0 SYNCS.PHASECHK.TRANS64 P0, [R2+URZ+0x110], R3 ;  /* 0x00011003020085a7 */ /* 0x000ee400080010ff */
[----:B---3--:R-:W-:Y:S05]  /*9b50*/  @!P0 BRA `(.L_x_19) ;  /* 0xfffffffc00f08947 */ /* 0x008fea000383ffff */
[----:B------:R-:W-:Y:S05]  /*9b60*/  BRA `(.L_x_109) ;  /* 0xffffff7800ec7947 */ /* 0x000fea000383ffff */
.L_x_22:
[----:B------:R-:W-:Y:S07]  /*9b70*/  MOV R4, UR33 ;  /* 0x0000002100047c02 */ /* 0x000fee0008000f00 */
.L_x_110:
[----:B-1----:R1:W2:Y:S02]  /*9b80*/  SYNCS.PHASECHK.TRANS64.TRYWAIT P0, [R4+URZ+0x40], R2 ;  /* 0x00004002040075a7 */ /* 0x0022a400080011ff */
[----:B--2---:R-:W-:Y:S05]  /*9b90*/  @!P0 NANOSLEEP.SYNCS 0x989680 ;  /* 0x009896800000895d */ /* 0x004fea0003900000 */
[----:B------:R-:W2:Y:S02]  /*9ba0*/  @!P0 SYNCS.PHASECHK.TRANS64 P0, [R4+URZ+0x40], R2 ;  /* 0x00004002040085a7 */ /* 0x000ea400080010ff */
[----:B--2---:R-:W-:Y:S05]  /*9bb0*/  @!P0 BRA `(.L_x_110) ;  /* 0xfffffffc00f08947 */ /* 0x004fea000383ffff */
[----:B------:R-:W-:Y:S05]  /*9bc0*/  BRA `(.L_x_21) ;  /* 0xffffff7c00347947 */ /* 0x000fea000383ffff */
.L_x_28:
[----:B------:R-:W-:Y:S07]  /*9bd0*/  MOV R4, UR17 ;  /* 0x0000001100047c02 */ /* 0x000fee0008000f00 */
.L_x_111:
[----:B-1----:R1:W2:Y:S02]  /*9be0*/  SYNCS.PHASECHK.TRANS64.TRYWAIT P0, [R4+URZ+0x40], R2 ;  /* 0x00004002040075a7 */ /* 0x0022a400080011ff */
[----:B--2---:R-:W-:Y:S05]  /*9bf0*/  @!P0 NANOSLEEP.SYNCS 0x989680 ;  /* 0x009896800000895d */ /* 0x004fea0003900000 */
[----:B------:R-:W2:Y:S02]  /*9c00*/  @!P0 SYNCS.PHASECHK.TRANS64 P0, [R4+URZ+0x40], R2 ;  /* 0x00004002040085a7 */ /* 0x000ea400080010ff */
[----:B--2---:R-:W-:Y:S05]  /*9c10*/  @!P0 BRA `(.L_x_111) ;  /* 0xfffffffc00f08947 */ /* 0x004fea000383ffff */
[----:B------:R-:W-:Y:S05]  /*9c20*/  BRA `(.L_x_27) ;  /* 0xffffff7c00dc7947 */ /* 0x000fea000383ffff */
.L_x_32:
[----:B-1----:R1:W2:Y:S02]  /*9c30*/  SYNCS.PHASECHK.TRANS64.TRYWAIT P0, [R3+URZ+0xb0], R2 ;  /* 0x0000b002030075a7 */ /* 0x0022a400080011ff */
[----:B--2---:R-:W-:Y:S05]  /*9c40*/  @!P0 NANOSLEEP.SYNCS 0x989680 ;  /* 0x009896800000895d */ /* 0x004fea0003900000 */
[----:B------:R-:W2:Y:S02]  /*9c50*/  @!P0 SYNCS.PHASECHK.TRANS64 P0, [R3+URZ+0xb0], R2 ;  /* 0x0000b002030085a7 */ /* 0x000ea400080010ff */
[----:B--2---:R-:W-:Y:S05]  /*9c60*/  @!P0 BRA `(.L_x_32) ;  /* 0xfffffffc00f08947 */ /* 0x004fea000383ffff */
[----:B------:R-:W-:Y:S05]  /*9c70*/  BRA `(.L_x_112) ;  /* 0xffffff80006c7947 */ /* 0x000fea000383ffff */
.L_x_36:
[----:B------:R-:W-:-:S07]  /*9c80*/  MOV R3, UR4 ;  /* 0x0000000400037c02 */ /* 0x000fce0008000f00 */
.L_x_113:
[----:B-1----:R1:W2:Y:S02]  /*9c90*/  SYNCS.PHASECHK.TRANS64.TRYWAIT P0, [R3+URZ], R2 ;  /* 0x00000002030075a7 */ /* 0x0022a400080011ff */
[----:B--2---:R-:W-:Y:S05]  /*9ca0*/  @!P0 NANOSLEEP.SYNCS 0x989680 ;  /* 0x009896800000895d */ /* 0x004fea0003900000 */
[----:B------:R-:W2:Y:S02]  /*9cb0*/  @!P0 SYNCS.PHASECHK.TRANS64 P0, [R3+URZ], R2 ;  /* 0x00000002030085a7 */ /* 0x000ea400080010ff */
[----:B--2---:R-:W-:Y:S05]  /*9cc0*/  @!P0 BRA `(.L_x_113) ;  /* 0xfffffffc00f08947 */ /* 0x004fea000383ffff */
[----:B------:R-:W-:Y:S05]  /*9cd0*/  BRA `(.L_x_114) ;  /* 0xffffff8800107947 */ /* 0x000fea000383ffff */
.L_x_37:
[----:B------:R-:W-:-:S07]  /*9ce0*/  MOV R3, UR5 ;  /* 0x0000000500037c02 */ /* 0x000fce0008000f00 */
.L_x_115:
[----:B-1----:R1:W2:Y:S02]  /*9cf0*/  SYNCS.PHASECHK.TRANS64.TRYWAIT P0, [R3+URZ], R2 ;  /* 0x00000002030075a7 */ /* 0x0022a400080011ff */
[----:B--2---:R-:W-:Y:S05]  /*9d00*/  @!P0 NANOSLEEP.SYNCS 0x989680 ;  /* 0x009896800000895d */ /* 0x004fea0003900000 */
[----:B------:R-:W2:Y:S02]  /*9d10*/  @!P0 SYNCS.PHASECHK.TRANS64 P0, [R3+URZ], R2 ;  /* 0x00000002030085a7 */ /* 0x000ea400080010ff */
[----:B--2---:R-:W-:Y:S05]  /*9d20*/  @!P0 BRA `(.L_x_115) ;  /* 0xfffffffc00f08947 */ /* 0x004fea000383ffff */
[----:B------:R-:W-:Y:S05]  /*9d30*/  BRA `(.L_x_116) ;  /* 0xffffff88001c7947 */ /* 0x000fea000383ffff */
.L_x_38:
[----:B------:R-:W-:-:S07]  /*9d40*/  MOV R3, UR5 ;  /* 0x0000000500037c02 */ /* 0x000fce0008000f00 */
.L_x_117:
[----:B-1----:R1:W2:Y:S02]  /*9d50*/  SYNCS.PHASECHK.TRANS64.TRYWAIT P0, [R3+URZ], R2 ;  /* 0x00000002030075a7 */ /* 0x0022a400080011ff */
[----:B--2---:R-:W-:Y:S05]  /*9d60*/  @!P0 NANOSLEEP.SYNCS 0x989680 ;  /* 0x009896800000895d */ /* 0x004fea0003900000 */
[----:B------:R-:W2:Y:S02]  /*9d70*/  @!P0 SYNCS.PHASECHK.TRANS64 P0, [R3+URZ], R2 ;  /* 0x00000002030085a7 */ /* 0x000ea400080010ff */
[----:B--2---:R-:W-:Y:S05]  /*9d80*/  @!P0 BRA `(.L_x_117) ;  /* 0xfffffffc00f08947 */ /* 0x004fea000383ffff */
[----:B------:R-:W-:Y:S05]  /*9d90*/  BRA `(.L_x_118) ;  /* 0xffffff8800287947 */ /* 0x000fea000383ffff */
.L_x_39:
[----:B------:R-:W-:-:S07]  /*9da0*/  MOV R3, UR5 ;  /* 0x0000000500037c02 */ /* 0x000fce0008000f00 */
.L_x_119:
[----:B-1----:R1:W2:Y:S02]  /*9db0*/  SYNCS.PHASECHK.TRANS64.TRYWAIT P0, [R3+URZ], R2 ;  /* 0x00000002030075a7 */ /* 0x0022a400080011ff */
[----:B--2---:R-:W-:Y:S05]  /*9dc0*/  @!P0 NANOSLEEP.SYNCS 0x989680 ;  /* 0x009896800000895d */ /* 0x004fea0003900000 */
[----:B------:R-:W2:Y:S02]  /*9dd0*/  @!P0 SYNCS.PHASECHK.TRANS64 P0, [R3+URZ], R2 ;  /* 0x00000002030085a7 */ /* 0x000ea400080010ff */
[----:B--2---:R-:W-:Y:S05]  /*9de0*/  @!P0 BRA `(.L_x_119) ;  /* 0xfffffffc00f08947 */ /* 0x004fea000383ffff */
[----:B------:R-:W-:Y:S05]  /*9df0*/  BRA `(.L_x_120) ;  /* 0xffffff8800347947 */ /* 0x000fea000383ffff */
.L_x_40:
[----:B------:R-:W-:-:S07]  /*9e00*/  MOV R3, UR5 ;  /* 0x0000000500037c02 */ /* 0x000fce0008000f00 */
.L_x_121:
[----:B-1----:R1:W2:Y:S02]  /*9e10*/  SYNCS.PHASECHK.TRANS64.TRYWAIT P0, [R3+URZ], R2 ;  /* 0x00000002030075a7 */ /* 0x0022a400080011ff */
[----:B--2---:R-:W-:Y:S05]  /*9e20*/  @!P0 NANOSLEEP.SYNCS 0x989680 ;  /* 0x009896800000895d */ /* 0x004fea0003900000 */
[----:B------:R-:W2:Y:S02]  /*9e30*/  @!P0 SYNCS.PHASECHK.TRANS64 P0, [R3+URZ], R2 ;  /* 0x00000002030085a7 */ /* 0x000ea400080010ff */
[----:B--2---:R-:W-:Y:S05]  /*9e40*/  @!P0 BRA `(.L_x_121) ;  /* 0xfffffffc00f08947 */ /* 0x004fea000383ffff */
[----:B------:R-:W-:Y:S05]  /*9e50*/  BRA `(.L_x_122) ;  /* 0xffffff8800407947 */ /* 0x000fea000383ffff */
.L_x_41:
[----:B------:R-:W-:-:S07]  /*9e60*/  MOV R3, UR5 ;  /* 0x0000000500037c02 */ /* 0x000fce0008000f00 */
.L_x_123:
[----:B-1----:R1:W2:Y:S02]  /*9e70*/  SYNCS.PHASECHK.TRANS64.TRYWAIT P0, [R3+URZ], R2 ;  /* 0x00000002030075a7 */ /* 0x0022a400080011ff */
[----:B--2---:R-:W-:Y:S05]  /*9e80*/  @!P0 NANOSLEEP.SYNCS 0x989680 ;  /* 0x009896800000895d */ /* 0x004fea0003900000 */
[----:B------:R-:W2:Y:S02]  /*9e90*/  @!P0 SYNCS.PHASECHK.TRANS64 P0, [R3+URZ], R2 ;  /* 0x00000002030085a7 */ /* 0x000ea400080010ff */
[----:B--2---:R-:W-:Y:S05]  /*9ea0*/  @!P0 BRA `(.L_x_123) ;  /* 0xfffffffc00f08947 */ /* 0x004fea000383ffff */
[----:B------:R-:W-:Y:S05]  /*9eb0*/  BRA `(.L_x_124) ;  /* 0xffffff88004c7947 */ /* 0x000fea000383ffff */
.L_x_42:
[----:B------:R-:W-:-:S07]  /*9ec0*/  MOV R3, UR5 ;  /* 0x0000000500037c02 */ /* 0x000fce0008000f00 */
.L_x_125:
[----:B-1----:R1:W2:Y:S02]  /*9ed0*/  SYNCS.PHASECHK.TRANS64.TRYWAIT P0, [R3+URZ], R2 ;  /* 0x00000002030075a7 */ /* 0x0022a400080011ff */
[----:B--2---:R-:W-:Y:S05]  /*9ee0*/  @!P0 NANOSLEEP.SYNCS 0x989680 ;  /* 0x009896800000895d */ /* 0x004fea0003900000 */
[----:B------:R-:W2:Y:S02]  /*9ef0*/  @!P0 SYNCS.PHASECHK.TRANS64 P0, [R3+URZ], R2 ;  /* 0x00000002030085a7 */ /* 0x000ea400080010ff */
[----:B--2---:R-:W-:Y:S05]  /*9f00*/  @!P0 BRA `(.L_x_125) ;  /* 0xfffffffc00f08947 */ /* 0x004fea000383ffff */
[----:B------:R-:W-:Y:S05]  /*9f10*/  BRA `(.L_x_126) ;  /* 0xffffff8800587947 */ /* 0x000fea000383ffff */
.L_x_45:
[----:B--2---:R2:W3:Y:S02]  /*9f20*/  SYNCS.PHASECHK.TRANS64.TRYWAIT P0, [R0+URZ+0x100], R2 ;  /* 0x00010002000075a7 */ /* 0x0044e400080011ff */
[----:B---3--:R-:W-:Y:S05]  /*9f30*/  @!P0 NANOSLEEP.SYNCS 0x989680 ;  /* 0x009896800000895d */ /* 0x008fea0003900000 */
[----:B------:R-:W3:Y:S02]  /*9f40*/  @!P0 SYNCS.PHASECHK.TRANS64 P0, [R0+URZ+0x100], R2 ;  /* 0x00010002000085a7 */ /* 0x000ee400080010ff */
[----:B---3--:R-:W-:Y:S05]  /*9f50*/  @!P0 BRA `(.L_x_45) ;  /* 0xfffffffc00f08947 */ /* 0x008fea000383ffff */
[----:B------:R-:W-:Y:S05]  /*9f60*/  BRA `(.L_x_127) ;  /* 0xffffff8800bc7947 */ /* 0x000fea000383ffff */
.L_x_46:
[----:B------:R-:W-:-:S07]  /*9f70*/  MOV R3, UR4 ;  /* 0x0000000400037c02 */ /* 0x000fce0008000f00 */
.L_x_128:
[----:B--2---:R2:W3:Y:S02]  /*9f80*/  SYNCS.PHASECHK.TRANS64.TRYWAIT P0, [R3+URZ+0xc0], R2 ;  /* 0x0000c002030075a7 */ /* 0x0044e400080011ff */
[----:B---3--:R-:W-:Y:S05]  /*9f90*/  @!P0 NANOSLEEP.SYNCS 0x989680 ;  /* 0x009896800000895d */ /* 0x008fea0003900000 */
[----:B------:R-:W3:Y:S02]  /*9fa0*/  @!P0 SYNCS.PHASECHK.TRANS64 P0, [R3+URZ+0xc0], R2 ;  /* 0x0000c002030085a7 */ /* 0x000ee400080010ff */
[----:B---3--:R-:W-:Y:S05]  /*9fb0*/  @!P0 BRA `(.L_x_128) ;  /* 0xfffffffc00f08947 */ /* 0x008fea000383ffff */
[----:B------:R-:W-:Y:S05]  /*9fc0*/  BRA `(.L_x_129) ;  /* 0xffffff8800cc7947 */ /* 0x000fea000383ffff */
.L_x_47:
[----:B--2---:R2:W3:Y:S02]  /*9fd0*/  SYNCS.PHASECHK.TRANS64.TRYWAIT P1, [R0+URZ+0xb0], R2 ;  /* 0x0000b002000075a7 */ /* 0x0044e400080211ff */
[----:B---3--:R-:W-:Y:S05]  /*9fe0*/  @!P1 NANOSLEEP.SYNCS 0x989680 ;  /* 0x009896800000995d */ /* 0x008fea0003900000 */
[----:B------:R-:W3:Y:S02]  /*9ff0*/  @!P1 SYNCS.PHASECHK.TRANS64 P1, [R0+URZ+0xb0], R2 ;  /* 0x0000b002000095a7 */ /* 0x000ee400080210ff */
[----:B---3--:R-:W-:Y:S05]  /*a000*/  @!P1 BRA `(.L_x_47) ;  /* 0xfffffffc00f09947 */ /* 0x008fea000383ffff */
[----:B------:R-:W-:Y:S05]  /*a010*/  BRA `(.L_x_130) ;  /* 0xffffff8800fc7947 */ /* 0x000fea000383ffff */
.L_x_50:
[----:B------:R-:W-:-:S07]  /*a020*/  MOV R2, UR4 ;  /* 0x0000000400027c02 */ /* 0x000fce0008000f00 */
.L_x_131:
[----:B--2---:R2:W3:Y:S02]  /*a030*/  SYNCS.PHASECHK.TRANS64.TRYWAIT P0, [R2+URZ+0xc0], R0 ;  /* 0x0000c000020075a7 */ /* 0x0044e400080011ff */
[----:B---3--:R-:W-:Y:S05]  /*a040*/  @!P0 NANOSLEEP.SYNCS 0x989680 ;  /* 0x009896800000895d */ /* 0x008fea0003900000 */
[----:B------:R-:W3:Y:S02]  /*a050*/  @!P0 SYNCS.PHASECHK.TRANS64 P0, [R2+URZ+0xc0], R0 ;  /* 0x0000c000020085a7 */ /* 0x000ee400080010ff */
[----:B---3--:R-:W-:Y:S05]  /*a060*/  @!P0 BRA `(.L_x_131) ;  /* 0xfffffffc00f08947 */ /* 0x008fea000383ffff */
[----:B------:R-:W-:Y:S05]  /*a070*/  BRA `(.L_x_49) ;  /* 0xffffff8c00507947 */ /* 0x000fea000383ffff */
.L_x_57:
[----:B-1----:R1:W2:Y:S02]  /*a080*/  SYNCS.PHASECHK.TRANS64.TRYWAIT P1, [R3+URZ+0xb0], R4 ;  /* 0x0000b004030075a7 */ /* 0x0022a400080211ff */
[----:B--2---:R-:W-:Y:S05]  /*a090*/  @!P1 NANOSLEEP.SYNCS 0x989680 ;  /* 0x009896800000995d */ /* 0x004fea0003900000 */
[----:B------:R-:W2:Y:S02]  /*a0a0*/  @!P1 SYNCS.PHASECHK.TRANS64 P1, [R3+URZ+0xb0], R4 ;  /* 0x0000b004030095a7 */ /* 0x000ea400080210ff */
[----:B--2---:R-:W-:Y:S05]  /*a0b0*/  @!P1 BRA `(.L_x_57) ;  /* 0xfffffffc00f09947 */ /* 0x004fea000383ffff */
[----:B------:R-:W-:Y:S05]  /*a0c0*/  BRA `(.L_x_132) ;  /* 0xffffff9000b47947 */ /* 0x000fea000383ffff */
.L_x_58:
[----:B------:R-:W-:-:S07]  /*a0d0*/  MOV R4, UR21 ;  /* 0x0000001500047c02 */ /* 0x000fce0008000f00 */
.L_x_133:
[----:B-1----:R1:W2:Y:S02]  /*a0e0*/  SYNCS.PHASECHK.TRANS64.TRYWAIT P0, [R4+URZ+0xe8], R3 ;  /* 0x0000e803040075a7 */ /* 0x0022a400080011ff */
[----:B--2---:R-:W-:Y:S05]  /*a0f0*/  @!P0 NANOSLEEP.SYNCS 0x989680 ;  /* 0x009896800000895d */ /* 0x004fea0003900000 */
[----:B------:R-:W2:Y:S02]  /*a100*/  @!P0 SYNCS.PHASECHK.TRANS64 P0, [R4+URZ+0xe8], R3 ;  /* 0x0000e803040085a7 */ /* 0x000ea400080010ff */
[----:B--2---:R-:W-:Y:S05]  /*a110*/  @!P0 BRA `(.L_x_133) ;  /* 0xfffffffc00f08947 */ /* 0x004fea000383ffff */
[----:B------:R-:W-:Y:S05]  /*a120*/  BRA `(.L_x_134) ;  /* 0xffffff9000e87947 */ /* 0x000fea000383ffff */
.L_x_61:
[----:B------:R-:W-:Y:S07]  /*a130*/  MOV R2, UR7 ;  /* 0x0000000700027c02 */ /* 0x000fee0008000f00 */
.L_x_135:
[----:B-1----:R1:W2:Y:S02]  /*a140*/  SYNCS.PHASECHK.TRANS64.TRYWAIT P0, [R2+URZ], R3 ;  /* 0x00000003020075a7 */ /* 0x0022a400080011ff */
[----:B--2---:R-:W-:Y:S05]  /*a150*/  @!P0 NANOSLEEP.SYNCS 0x989680 ;  /* 0x009896800000895d */ /* 0x004fea0003900000 */
[----:B------:R-:W2:Y:S02]  /*a160*/  @!P0 SYNCS.PHASECHK.TRANS64 P0, [R2+URZ], R3 ;  /* 0x00000003020085a7 */ /* 0x000ea400080010ff */
[----:B--2---:R-:W-:Y:S05]  /*a170*/  @!P0 BRA `(.L_x_135) ;  /* 0xfffffffc00f08947 */ /* 0x004fea000383ffff */
[----:B------:R-:W-:Y:S05]  /*a180*/  BRA `(.L_x_60) ;  /* 0xffffff9400047947 */ /* 0x000fea000383ffff */
.L_x_64:
[----:B------:R-:W-:-:S07]  /*a190*/  MOV R2, UR4 ;  /* 0x0000000400027c02 */ /* 0x000fce0008000f00 */
.L_x_136:
[----:B--2---:R2:W3:Y:S02]  /*a1a0*/  SYNCS.PHASECHK.TRANS64.TRYWAIT P0, [R2+URZ], R0 ;  /* 0x00000000020075a7 */ /* 0x0044e400080011ff */
[----:B---3--:R-:W-:Y:S05]  /*a1b0*/  @!P0 NANOSLEEP.SYNCS 0x989680 ;  /* 0x009896800000895d */ /* 0x008fea0003900000 */
[----:B------:R-:W3:Y:S02]  /*a1c0*/  @!P0 SYNCS.PHASECHK.TRANS64 P0, [R2+URZ], R0 ;  /* 0x00000000020085a7 */ /* 0x000ee400080010ff */
[----:B---3--:R-:W-:Y:S05]  /*a1d0*/  @!P0 BRA `(.L_x_136) ;  /* 0xfffffffc00f08947 */ /* 0x008fea000383ffff */
[----:B------:R-:W-:Y:S05]  /*a1e0*/  BRA `(.L_x_137) ;  /* 0xffffff9400bc7947 */ /* 0x000fea000383ffff */
.L_x_65:
[----:B------:R-:W-:-:S07]  /*a1f0*/  MOV R2, UR5 ;  /* 0x0000000500027c02 */ /* 0x000fce0008000f00 */
.L_x_138:
[----:B-1----:R1:W2:Y:S02]  /*a200*/  SYNCS.PHASECHK.TRANS64.TRYWAIT P0, [R2+URZ], R0 ;  /* 0x00000000020075a7 */ /* 0x0022a400080011ff */
[----:B--2---:R-:W-:Y:S05]  /*a210*/  @!P0 NANOSLEEP.SYNCS 0x989680 ;  /* 0x009896800000895d */ /* 0x004fea0003900000 */
[----:B------:R-:W2:Y:S02]  /*a220*/  @!P0 SYNCS.PHASECHK.TRANS64 P0, [R2+URZ], R0 ;  /* 0x00000000020085a7 */ /* 0x000ea400080010ff */
[----:B--2---:R-:W-:Y:S05]  /*a230*/  @!P0 BRA `(.L_x_138) ;  /* 0xfffffffc00f08947 */ /* 0x004fea000383ffff */
[----:B------:R-:W-:Y:S05]  /*a240*/  BRA `(.L_x_139) ;  /* 0xffffff9400c87947 */ /* 0x000fea000383ffff */
.L_x_66:
[----:B------:R-:W-:-:S07]  /*a250*/  MOV R2, UR4 ;  /* 0x0000000400027c02 */ /* 0x000fce0008000f00 */
.L_x_140:
[----:B-1----:R1:W2:Y:S02]  /*a260*/  SYNCS.PHASECHK.TRANS64.TRYWAIT P0, [R2+URZ], R0 ;  /* 0x00000000020075a7 */ /* 0x0022a400080011ff */
[----:B--2---:R-:W-:Y:S05]  /*a270*/  @!P0 NANOSLEEP.SYNCS 0x989680 ;  /* 0x009896800000895d */ /* 0x004fea0003900000 */
[----:B------:R-:W2:Y:S02]  /*a280*/  @!P0 SYNCS.PHASECHK.TRANS64 P0, [R2+URZ], R0 ;  /* 0x00000000020085a7 */ /* 0x000ea400080010ff */
[----:B--2---:R-:W-:Y:S05]  /*a290*/  @!P0 BRA `(.L_x_140) ;  /* 0xfffffffc00f08947 */ /* 0x004fea000383ffff */
[----:B------:R-:W-:Y:S05]  /*a2a0*/  BRA `(.L_x_141) ;  /* 0xffffff9400d47947 */ /* 0x000fea000383ffff */
.L_x_71:
[----:B--2---:R2:W4:Y:S02]  /*a2b0*/  SYNCS.PHASECHK.TRANS64.TRYWAIT P0, [R2+URZ+0xb0], R0 ;  /* 0x0000b000020075a7 */ /* 0x00452400080011ff */
[----:B----4-:R-:W-:Y:S05]  /*a2c0*/  @!P0 NANOSLEEP.SYNCS 0x989680 ;  /* 0x009896800000895d */ /* 0x010fea0003900000 */
[----:B------:R-:W4:Y:S02]  /*a2d0*/  @!P0 SYNCS.PHASECHK.TRANS64 P0, [R2+URZ+0xb0], R0 ;  /* 0x0000b000020085a7 */ /* 0x000f2400080010ff */
[----:B----4-:R-:W-:Y:S05]  /*a2e0*/  @!P0 BRA `(.L_x_71) ;  /* 0xfffffffc00f08947 */ /* 0x010fea000383ffff */
[----:B------:R-:W-:Y:S05]  /*a2f0*/  BRA `(.L_x_142) ;  /* 0xffffff9800f47947 */ /* 0x000fea000383ffff */
.L_x_74:
[----:B------:R-:W-:Y:S07]  /*a300*/  MOV R2, UR6 ;  /* 0x0000000600027c02 */ /* 0x000fee0008000f00 */
.L_x_143:
[----:B-1----:R1:W2:Y:S02]  /*a310*/  SYNCS.PHASECHK.TRANS64.TRYWAIT P1, [R2+URZ+0xa8], R0 ;  /* 0x0000a800020075a7 */ /* 0x0022a400080211ff */
[----:B--2---:R-:W-:Y:S05]  /*a320*/  @!P1 NANOSLEEP.SYNCS 0x989680 ;  /* 0x009896800000995d */ /* 0x004fea0003900000 */
[----:B------:R-:W2:Y:S02]  /*a330*/  @!P1 SYNCS.PHASECHK.TRANS64 P1, [R2+URZ+0xa8], R0 ;  /* 0x0000a800020095a7 */ /* 0x000ea400080210ff */
[----:B--2---:R-:W-:Y:S05]  /*a340*/  @!P1 BRA `(.L_x_143) ;  /* 0xfffffffc00f09947 */ /* 0x004fea000383ffff */
[----:B------:R-:W-:Y:S05]  /*a350*/  BRA `(.L_x_73) ;  /* 0xffffffa000647947 */ /* 0x000fea000383ffff */
.L_x_77:
[----:B------:R-:W-:Y:S07]  /*a360*/  MOV R3, UR5 ;  /* 0x0000000500037c02 */ /* 0x000fee0008000f00 */
.L_x_144:
[----:B-1----:R1:W2:Y:S02]  /*a370*/  SYNCS.PHASECHK.TRANS64.TRYWAIT P2, [R3+URZ+0x90], R2 ;  /* 0x00009002030075a7 */ /* 0x0022a400080411ff */
[----:B--2---:R-:W-:Y:S05]  /*a380*/  @!P2 NANOSLEEP.SYNCS 0x989680 ;  /* 0x009896800000a95d */ /* 0x004fea0003900000 */
[----:B------:R-:W2:Y:S02]  /*a390*/  @!P2 SYNCS.PHASECHK.TRANS64 P2, [R3+URZ+0x90], R2 ;  /* 0x000090020300a5a7 */ /* 0x000ea400080410ff */
[----:B--2---:R-:W-:Y:S05]  /*a3a0*/  @!P2 BRA `(.L_x_144) ;  /* 0xfffffffc00f0a947 */ /* 0x004fea000383ffff */
[----:B------:R-:W-:Y:S05]  /*a3b0*/  BRA `(.L_x_145) ;  /* 0xffffffa000d07947 */ /* 0x000fea000383ffff */
.L_x_79:
[----:B------:R-:W-:-:S07]  /*a3c0*/  MOV R2, UR4 ;  /* 0x0000000400027c02 */ /* 0x000fce0008000f00 */
.L_x_146:
[----:B-1----:R1:W4:Y:S02]  /*a3d0*/  SYNCS.PHASECHK.TRANS64.TRYWAIT P0, [R2+URZ], R0 ;  /* 0x00000000020075a7 */ /* 0x00232400080011ff */
[----:B----4-:R-:W-:Y:S05]  /*a3e0*/  @!P0 NANOSLEEP.SYNCS 0x989680 ;  /* 0x009896800000895d */ /* 0x010fea0003900000 */
[----:B------:R-:W4:Y:S02]  /*a3f0*/  @!P0 SYNCS.PHASECHK.TRANS64 P0, [R2+URZ], R0 ;  /* 0x00000000020085a7 */ /* 0x000f2400080010ff */
[----:B----4-:R-:W-:Y:S05]  /*a400*/  @!P0 BRA `(.L_x_146) ;  /* 0xfffffffc00f08947 */ /* 0x010fea000383ffff */
[----:B------:R-:W-:Y:S05]  /*a410*/  BRA `(.L_x_147) ;  /* 0xffffffa400a87947 */ /* 0x000fea000383ffff */
.L_x_81:
[----:B------:R-:W-:Y:S07]  /*a420*/  MOV R2, UR4 ;  /* 0x0000000400027c02 */ /* 0x000fee0008000f00 */
.L_x_148:
[----:B-1----:R1:W2:Y:S02]  /*a430*/  SYNCS.PHASECHK.TRANS64.TRYWAIT P0, [R2+URZ+0xb0], R0 ;  /* 0x0000b000020075a7 */ /* 0x0022a400080011ff */
[----:B--2---:R-:W-:Y:S05]  /*a440*/  @!P0 NANOSLEEP.SYNCS 0x989680 ;  /* 0x009896800000895d */ /* 0x004fea0003900000 */
[----:B------:R-:W2:Y:S02]  /*a450*/  @!P0 SYNCS.PHASECHK.TRANS64 P0, [R2+URZ+0xb0], R0 ;  /* 0x0000b000020085a7 */ /* 0x000ea400080010ff */
[----:B--2---:R-:W-:Y:S05]  /*a460*/  @!P0 BRA `(.L_x_148) ;  /* 0xfffffffc00f08947 */ /* 0x004fea000383ffff */
[----:B------:R-:W-:Y:S05]  /*a470*/  BRA `(.L_x_149) ;  /* 0xffffffa800407947 */ /* 0x000fea000383ffff */
.L_x_91:
[----:B--2---:R2:W4:Y:S02]  /*a480*/  SYNCS.PHASECHK.TRANS64.TRYWAIT P0, [R9+URZ+0x80], R2 ;  /* 0x00008002090075a7 */ /* 0x00452400080011ff */
[----:B----4-:R-:W-:Y:S05]  /*a490*/  @!P0 NANOSLEEP.SYNCS 0x989680 ;  /* 0x009896800000895d */ /* 0x010fea0003900000 */
[----:B------:R-:W4:Y:S02]  /*a4a0*/  @!P0 SYNCS.PHASECHK.TRANS64 P0, [R9+URZ+0x80], R2 ;  /* 0x00008002090085a7 */ /* 0x000f2400080010ff */
[----:B----4-:R-:W-:Y:S05]  /*a4b0*/  @!P0 BRA `(.L_x_91) ;  /* 0xfffffffc00f08947 */ /* 0x010fea000383ffff */
[----:B------:R-:W-:Y:S05]  /*a4c0*/  BRA `(.L_x_90) ;  /* 0xffffffb800887947 */ /* 0x000fea000383ffff */
.L_x_93:
[----:B-1----:R1:W4:Y:S02]  /*a4d0*/  SYNCS.PHASECHK.TRANS64.TRYWAIT P1, [R7+URZ+0xd0], R6 ;  /* 0x0000d006070075a7 */ /* 0x00232400080211ff */
[----:B----4-:R-:W-:Y:S05]  /*a4e0*/  @!P1 NANOSLEEP.SYNCS 0x989680 ;  /* 0x009896800000995d */ /* 0x010fea0003900000 */
[----:B------:R-:W4:Y:S02]  /*a4f0*/  @!P1 SYNCS.PHASECHK.TRANS64 P1, [R7+URZ+0xd0], R6 ;  /* 0x0000d006070095a7 */ /* 0x000f2400080210ff */
[----:B----4-:R-:W-:Y:S05]  /*a500*/  @!P1 BRA `(.L_x_93) ;  /* 0xfffffffc00f09947 */ /* 0x010fea000383ffff */
[----:B------:R-:W-:Y:S05]  /*a510*/  BRA `(.L_x_92) ;  /* 0xffffffbc00c47947 */ /* 0x000fea000383ffff */
        .weak           $__internal_0_$__cuda_sm10x_tcgen05_guardrail_trap_col_being_dealloced_not_returned_by_alloc
        .type           $__internal_0_$__cuda_sm10x_tcgen05_guardrail_trap_col_being_dealloced_not_returned_by_alloc,@function
        .size           $__internal_0_$__cuda_sm10x_tcgen05_guardrail_trap_col_being_dealloced_not_returned_by_alloc,($__internal_1_$__cuda_sm10x_tcgen05_guardrail_trap_phase_invalid_during_alloc - $__internal_0_$__cuda_sm10x_tcgen05_guardrail_trap_col_being_dealloced_not_returned_by_alloc)
$__internal_0_$__cuda_sm10x_tcgen05_guardrail_trap_col_being_dealloced_not_returned_by_alloc:
[----:B------:R-:W-:Y:S05]  /*a520*/  BPT.TRAP 0x1 ;  /* 0x000000040000795c */ /* 0x000fea0000300000 */
[----:B------:R-:W-:-:S04]  /*a530*/  HFMA2 R3, -RZ, RZ, 0, 0 ;  /* 0x00000000ff037431 */ /* 0x000fc800000001ff */
[----:B------:R-:W-:Y:S05]  /*a540*/  RET.REL.NODEC R2 `(_ZN7cutlass13device_kernelINS_4gemm6kernel13GemmUniversalIN4cute5tupleIJiiiiEEENS1_10collective13CollectiveMmaINS1_35MainloopSm100TmaUmmaWarpSpecializedILi8ELi2ELi3ENS5_IJNS4_1CILi1EEESB_SB_EEEEENS5_IJNSA_ILi128EEENSA_ILi160EEENSA_ILi32EEEEEENS_10bfloat16_tENS5_IJlSB_lEEESI_SJ_NS4_8TiledMMAINS4_8MMA_AtomIJNS4_20SM100_MMA_F16BF16_SSISI_SI_fLi128ELi160ELNS4_4UMMA5MajorE0ELSO_0ELNSN_7ScaleInE0ELSP_0EEEEEENS4_6LayoutISC_NS5_IJNSA_ILi0EEEST_ST_EEEEENS5_IJNS4_10UnderscoreESW_SW_EEEEENS4_13SM90_TMA_LOADENS4_14ComposedLayoutINS4_7SwizzleILi2ELi4ELi3EEENS4_18smem_ptr_flag_bitsILi16EEENSS_INS5_IJNSA_ILi8EEESG_EEENS5_IJSG_SB_EEEEEEEvNS4_8identityESZ_S19_vS1A_EENS_8epilogue10collective18CollectiveEpilogueINS1C_23Sm100TmaWarpSpecializedILi2ELi1ELi160ELb1ELb0EEEJSH_NS5_IJNSS_ISE_SB_EENSS_ISF_SB_EEEEESI_SJ_SI_SJ_NS1C_6fusion15FusionCallbacksIS1G_NS1K_17LinearCombinationISI_fSI_fLNS_15FloatRoundStyleE2EEESH_S1J_JEEENS4_5SM1004TMEM4LOAD26SM100_TMEM_LOAD_32dp32b32xESZ_S19_NS4_39AutoVectorizingCopyWithAssumedAlignmentILi128EEENS4_14SM90_TMA_STOREES19_S1V_S1V_EEEvvEEEEvNT_6ParamsE) ;  /* 0xffffff5802ac7950 */ /* 0x000fea0003c3ffff */
        .weak           $__internal_1_$__cuda_sm10x_tcgen05_guardrail_trap_phase_invalid_during_alloc
        .type           $__internal_1_$__cuda_sm10x_tcgen05_guardrail_trap_phase_invalid_during_alloc,@function
        .size           $__internal_1_$__cuda_sm10x_tcgen05_guardrail_trap_phase_invalid_during_alloc,($__internal_2_$__cuda_sm10x_tcgen05_guardrail_trap_unallocated_columns_being_dealloced - $__internal_1_$__cuda_sm10x_tcgen05_guardrail_trap_phase_invalid_during_alloc)
$__internal_1_$__cuda_sm10x_tcgen05_guardrail_trap_phase_invalid_during_alloc:
[----:B------:R-:W-:Y:S05]  /*a550*/  BPT.TRAP 0x1 ;  /* 0x000000040000795c */ /* 0x000fea0000300000 */
[----:B------:R-:W-:-:S04]  /*a560*/  MOV R3, 0x0 ;  /* 0x0000000000037802 */ /* 0x000fc80000000f00 */
[----:B------:R-:W-:Y:S05]  /*a570*/  RET.REL.NODEC R2 `(_ZN7cutlass13device_kernelINS_4gemm6kernel13GemmUniversalIN4cute5tupleIJiiiiEEENS1_10collective13CollectiveMmaINS1_35MainloopSm100TmaUmmaWarpSpecializedILi8ELi2ELi3ENS5_IJNS4_1CILi1EEESB_SB_EEEEENS5_IJNSA_ILi128EEENSA_ILi160EEENSA_ILi32EEEEEENS_10bfloat16_tENS5_IJlSB_lEEESI_SJ_NS4_8TiledMMAINS4_8MMA_AtomIJNS4_20SM100_MMA_F16BF16_SSISI_SI_fLi128ELi160ELNS4_4UMMA5MajorE0ELSO_0ELNSN_7ScaleInE0ELSP_0EEEEEENS4_6LayoutISC_NS5_IJNSA_ILi0EEEST_ST_EEEEENS5_IJNS4_10UnderscoreESW_SW_EEEEENS4_13SM90_TMA_LOADENS4_14ComposedLayoutINS4_7SwizzleILi2ELi4ELi3EEENS4_18smem_ptr_flag_bitsILi16EEENSS_INS5_IJNSA_ILi8EEESG_EEENS5_IJSG_SB_EEEEEEEvNS4_8identityESZ_S19_vS1A_EENS_8epilogue10collective18CollectiveEpilogueINS1C_23Sm100TmaWarpSpecializedILi2ELi1ELi160ELb1ELb0EEEJSH_NS5_IJNSS_ISE_SB_EENSS_ISF_SB_EEEEESI_SJ_SI_SJ_NS1C_6fusion15FusionCallbacksIS1G_NS1K_17LinearCombinationISI_fSI_fLNS_15FloatRoundStyleE2EEESH_S1J_JEEENS4_5SM1004TMEM4LOAD26SM100_TMEM_LOAD_32dp32b32xESZ_S19_NS4_39AutoVectorizingCopyWithAssumedAlignmentILi128EEENS4_14SM90_TMA_STOREES19_S1V_S1V_EEEvvEEEEvNT_6ParamsE) ;  /* 0xffffff5802a07950 */ /* 0x000fea0003c3ffff */
        .weak           $__internal_2_$__cuda_sm10x_tcgen05_guardrail_trap_unallocated_columns_being_dealloced
        .type           $__internal_2_$__cuda_sm10x_tcgen05_guardrail_trap_unallocated_columns_being_dealloced,@function
        .size           $__internal_2_$__cuda_sm10x_tcgen05_guardrail_trap_unallocated_columns_being_dealloced,(.L_x_151 - $__internal_2_$__cuda_sm10x_tcgen05_guardrail_trap_unallocated_columns_being_dealloced)
$__internal_2_$__cuda_sm10x_tcgen05_guardrail_trap_unallocated_columns_being_dealloced:
[----:B------:R-:W-:Y:S05]  /*a580*/  BPT.TRAP 0x1 ;  /* 0x000000040000795c */ /* 0x000fea0000300000 */
[----:B------:R-:W-:-:S04]  /*a590*/  HFMA2 R3, -RZ, RZ, 0, 0 ;  /* 0x00000000ff037431 */ /* 0x000fc800000001ff */
[----:B------:R-:W-:Y:S05]  /*a5a0*/  RET.REL.NODEC R2 `(_ZN7cutlass13device_kernelINS_4gemm6kernel13GemmUniversalIN4cute5tupleIJiiiiEEENS1_10collective13CollectiveMmaINS1_35MainloopSm100TmaUmmaWarpSpecializedILi8ELi2ELi3ENS5_IJNS4_1CILi1EEESB_SB_EEEEENS5_IJNSA_ILi128EEENSA_ILi160EEENSA_ILi32EEEEEENS_10bfloat16_tENS5_IJlSB_lEEESI_SJ_NS4_8TiledMMAINS4_8MMA_AtomIJNS4_20SM100_MMA_F16BF16_SSISI_SI_fLi128ELi160ELNS4_4UMMA5MajorE0ELSO_0ELNSN_7ScaleInE0ELSP_0EEEEEENS4_6LayoutISC_NS5_IJNSA_ILi0EEEST_ST_EEEEENS5_IJNS4_10UnderscoreESW_SW_EEEEENS4_13SM90_TMA_LOADENS4_14ComposedLayoutINS4_7SwizzleILi2ELi4ELi3EEENS4_18smem_ptr_flag_bitsILi16EEENSS_INS5_IJNSA_ILi8EEESG_EEENS5_IJSG_SB_EEEEEEEvNS4_8identityESZ_S19_vS1A_EENS_8epilogue10collective18CollectiveEpilogueINS1C_23Sm100TmaWarpSpecializedILi2ELi1ELi160ELb1ELb0EEEJSH_NS5_IJNSS_ISE_SB_EENSS_ISF_SB_EEEEESI_SJ_SI_SJ_NS1C_6fusion15FusionCallbacksIS1G_NS1K_17LinearCombinationISI_fSI_fLNS_15FloatRoundStyleE2EEESH_S1J_JEEENS4_5SM1004TMEM4LOAD26SM100_TMEM_LOAD_32dp32b32xESZ_S19_NS4_39AutoVectorizingCopyWithAssumedAlignmentILi128EEENS4_14SM90_TMA_STOREES19_S1V_S1V_EEEvvEEEEvNT_6ParamsE) ;  /* 0xffffff5802947950 */ /* 0x000fea0003c3ffff */
.L_x_150:
[----:B------:R-:W-:-:S00]  /*a5b0*/  BRA `(.L_x_150) ;  /* 0xfffffffc00fc7947 */ /* 0x000fc0000383ffff */
[----:B------:R-:W-:-:S00]  /*a5c0*/  NOP ;  /* 0x0000000000007918 */ /* 0x000fc00000000000 */
        /* <DEDUP_REMOVED lines=11> */
.L_x_151:


//--------------------- .nv.global.init           --------------------------
	.section	.nv.global.init,"aw",@progbits
.nv.global.init:
	.type		$str$27,@object
	.size		$str$27,($str$28 - $str$27)
$str$27:
        /*0000*/ 	.byte	0x28, 0x61, 0x64, 0x64, 0x72, 0x65, 0x73, 0x73, 0x20, 0x26, 0x20, 0x6d, 0x61, 0x73, 0x6b, 0x29
        /*0010*/ 	.byte	0x20, 0x3d, 0x3d, 0x20, 0x30, 0x00
	.type		$str$28,@object
	.size		$str$28,($str$26 - $str$28)
$str$28:
        /*0016*/ 	.byte	0x2f, 0x74, 0x6d, 0x70, 0x2f, 0x63, 0x75, 0x74, 0x6c, 0x61, 0x73, 0x73, 0x5f, 0x73, 0x77, 0x65
        /*0026*/ 	.byte	0x65, 0x70, 0x5f, 0x73, 0x72, 0x63, 0x2f, 0x69, 0x6e, 0x63, 0x6c, 0x75, 0x64, 0x65, 0x2f, 0x63
        /*0036*/ 	.byte	0x75, 0x74, 0x65, 0x2f, 0x70, 0x6f, 0x69, 0x6e, 0x74, 0x65, 0x72, 0x5f, 0x66, 0x6c, 0x61, 0x67
        /*0046*/ 	.byte	0x67, 0x65, 0x64, 0x2e, 0x68, 0x70, 0x70, 0x00
	.type		$str$26,@object
	.size		$str$26,($str$25 - $str$26)
$str$26:
        /*004e*/ 	.byte	0x2f, 0x74, 0x6d, 0x70, 0x2f, 0x63, 0x75, 0x74, 0x6c, 0x61, 0x73, 0x73, 0x5f, 0x73, 0x77, 0x65
        /*005e*/ 	.byte	0x65, 0x70, 0x5f, 0x73, 0x72, 0x63, 0x2f, 0x69, 0x6e, 0x63, 0x6c, 0x75, 0x64, 0x65, 0x2f, 0x63
        /*006e*/ 	.byte	0x75, 0x74, 0x65, 0x2f, 0x61, 0x74, 0x6f, 0x6d, 0x2f, 0x63, 0x6f, 0x70, 0x79, 0x5f, 0x74, 0x72
        /*007e*/ 	.byte	0x61, 0x69, 0x74, 0x73, 0x5f, 0x73, 0x6d, 0x31, 0x30, 0x30, 0x2e, 0x68, 0x70, 0x70, 0x00
	.type		$str$25,@object
	.size		$str$25,(__unnamed_1 - $str$25)
$str$25:
        /*008d*/ 	.byte	0x28, 0x28, 0x75, 0x69, 0x6e, 0x74, 0x33, 0x32, 0x5f, 0x74, 0x28, 0x74, 0x68, 0x72, 0x65, 0x61
        /*009d*/ 	.byte	0x64, 0x49, 0x64, 0x78, 0x2e, 0x78, 0x29, 0x20, 0x2f, 0x20, 0x33, 0x32, 0x29, 0x20, 0x25, 0x20
        /*00ad*/ 	.byte	0x34, 0x29, 0x20, 0x3d, 0x3d, 0x20, 0x28, 0x28, 0x28, 0x74, 0x6d, 0x65, 0x6d, 0x5f, 0x61, 0x64
        /*00bd*/ 	.byte	0x64, 0x72, 0x20, 0x3e, 0x3e, 0x20, 0x31, 0x36, 0x29, 0x20, 0x2f, 0x20, 0x33, 0x32, 0x29, 0x20
        /*00cd*/ 	.byte	0x25, 0x20, 0x34, 0x29, 0x00
	.type		__unnamed_1,@object
	.size		__unnamed_1,(__unnamed_2 - __unnamed_1)
__unnamed_1:
        /* <DEDUP_REMOVED lines=25> */
        /*0262*/ 	.byte	0x3a, 0x43, 0x3c, 0x32, 0x30, 0x34, 0x38, 0x30, 0x3e, 0x3e, 0x3e, 0x3e, 0x5d, 0x00
	.type		__unnamed_2,@object
	.size		__unnamed_2,(.L_2 - __unnamed_2)
__unnamed_2:
        /* <DEDUP_REMOVED lines=43> */
.L_2:


//--------------------- .nv.shared._ZN7cutlass13device_kernelINS_4gemm6kernel13GemmUniversalIN4cute5tupleIJiiiiEEENS1_10collective13CollectiveMmaINS1_35MainloopSm100TmaUmmaWarpSpecializedILi8ELi2ELi3ENS5_IJNS4_1CILi1EEESB_SB_EEEEENS5_IJNSA_ILi128EEENSA_ILi160EEENSA_ILi32EEEEEENS_10bfloat16_tENS5_IJlSB_lEEESI_SJ_NS4_8TiledMMAINS4_8MMA_AtomIJNS4_20SM100_MMA_F16BF16_SSISI_SI_fLi128ELi160ELNS4_4UMMA5MajorE0ELSO_0ELNSN_7ScaleInE0ELSP_0EEEEEENS4_6LayoutISC_NS5_IJNSA_ILi0EEEST_ST_EEEEENS5_IJNS4_10UnderscoreESW_SW_EEEEENS4_13SM90_TMA_LOADENS4_14ComposedLayoutINS4_7SwizzleILi2ELi4ELi3EEENS4_18smem_ptr_flag_bitsILi16EEENSS_INS5_IJNSA_ILi8EEESG_EEENS5_IJSG_SB_EEEEEEEvNS4_8identityESZ_S19_vS1A_EENS_8epilogue10collective18CollectiveEpilogueINS1C_23Sm100TmaWarpSpecializedILi2ELi1ELi160ELb1ELb0EEEJSH_NS5_IJNSS_ISE_SB_EENSS_ISF_SB_EEEEESI_SJ_SI_SJ_NS1C_6fusion15FusionCallbacksIS1G_NS1K_17LinearCombinationISI_fSI_fLNS_15FloatRoundStyleE2EEESH_S1J_JEEENS4_5SM1004TMEM4LOAD26SM100_TMEM_LOAD_32dp32b32xESZ_S19_NS4_39AutoVectorizingCopyWithAssumedAlignmentILi128EEENS4_14SM90_TMA_STOREES19_S1V_S1V_EEEvvEEEEvNT_6ParamsE --------------------------
	.section	.nv.shared._ZN7cutlass13device_kernelINS_4gemm6kernel13GemmUniversalIN4cute5tupleIJiiiiEEENS1_10collective13CollectiveMmaINS1_35MainloopSm100TmaUmmaWarpSpecializedILi8ELi2ELi3ENS5_IJNS4_1CILi1EEESB_SB_EEEEENS5_IJNSA_ILi128EEENSA_ILi160EEENSA_ILi32EEEEEENS_10bfloat16_tENS5_IJlSB_lEEESI_SJ_NS4_8TiledMMAINS4_8MMA_AtomIJNS4_20SM100_MMA_F16BF16_SSISI_SI_fLi128ELi160ELNS4_4UMMA5MajorE0ELSO_0ELNSN_7ScaleInE0ELSP_0EEEEEENS4_6LayoutISC_NS5_IJNSA_ILi0EEEST_ST_EEEEENS5_IJNS4_10UnderscoreESW_SW_EEEEENS4_13SM90_TMA_LOADENS4_14ComposedLayoutINS4_7SwizzleILi2ELi4ELi3EEENS4_18smem_ptr_flag_bitsILi16EEENSS_INS5_IJNSA_ILi8EEESG_EEENS5_IJSG_SB_EEEEEEEvNS4_8identityESZ_S19_vS1A_EENS_8epilogue10collective18CollectiveEpilogueINS1C_23Sm100TmaWarpSpecializedILi2ELi1ELi160ELb1ELb0EEEJSH_NS5_IJNSS_ISE_SB_EENSS_ISF_SB_EEEEESI_SJ_SI_SJ_NS1C_6fusion15FusionCallbacksIS1G_NS1K_17LinearCombinationISI_fSI_fLNS_15FloatRoundStyleE2EEESH_S1J_JEEENS4_5SM1004TMEM4LOAD26SM100_TMEM_LOAD_32dp32b32xESZ_S19_NS4_39AutoVectorizingCopyWithAssumedAlignmentILi128EEENS4_14SM90_TMA_STOREES19_S1V_S1V_EEEvvEEEEvNT_6ParamsE,"aw",@nobits
	.sectionflags	@""
	.align	16
	.zero		1024


//--------------------- .nv.shared.reserved.0     --------------------------
	.section	.nv.shared.reserved.0,"aw",@nobits
	.weak		__nv_reservedSMEM_offset_0_alias
	.size		__nv_reservedSMEM_offset_0_alias, 0, 64
	.other		__nv_reservedSMEM_offset_0_alias,@"STO_CUDA_RESERVED_SHARED STV_DEFAULT"
__nv_reservedSMEM_offset_0_alias:
	.zero		0
.nv.shared.reserved.0:
	.zero		64
	.weak		__nv_reservedSMEM_tcgen05_partition
	.type		__nv_reservedSMEM_tcgen05_partition,@object
	.size		__nv_reservedSMEM_tcgen05_partition,(.L_0 - __nv_reservedSMEM_tcgen05_partition)
__nv_reservedSMEM_tcgen05_partition:
	.zero		32
.L_0:


//--------------------- .nv.global                --------------------------
	.section	.nv.global,"aw",@nobits
.nv.global:
	.type		_ZN40_INTERNAL_baa5db58_4_k_cu_ded5388d_170254cute1_E,@object
	.size		_ZN40_INTERNAL_baa5db58_4_k_cu_ded5388d_170254cute1_E,(_ZN40_INTERNAL_baa5db58_4_k_cu_ded5388d_170254cuda3std3__45__cpo6cbeginE - _ZN40_INTERNAL_baa5db58_4_k_cu_ded5388d_170254cute1_E)
_ZN40_INTERNAL_baa5db58_4_k_cu_ded5388d_170254cute1_E:
	.zero		1
	.type		_ZN40_INTERNAL_baa5db58_4_k_cu_ded5388d_170254cuda3std3__45__cpo6cbeginE,@object
	.size		_ZN40_INTERNAL_baa5db58_4_k_cu_ded5388d_170254cuda3std3__45__cpo6cbeginE,(_ZN40_INTERNAL_baa5db58_4_k_cu_ded5388d_170254cuda3std3__48in_placeE - _ZN40_INTERNAL_baa5db58_4_k_cu_ded5388d_170254cuda3std3__45__cpo6cbeginE)
_ZN40_INTERNAL_baa5db58_4_k_cu_ded5388d_170254cuda3std3__45__cpo6cbeginE:
	.zero		1
	.type		_ZN40_INTERNAL_baa5db58_4_k_cu_ded5388d_170254cuda3std3__48in_placeE,@object
	.size		_ZN40_INTERNAL_baa5db58_4_k_cu_ded5388d_170254cuda3std3__48in_placeE,(_ZN40_INTERNAL_baa5db58_4_k_cu_ded5388d_170254cuda3std6ranges3__45__cpo9iter_moveE - _ZN40_INTERNAL_baa5db58_4_k_cu_ded5388d_170254cuda3std3__48in_placeE)
_ZN40_INTERNAL_baa5db58_4_k_cu_ded5388d_170254cuda3std3__48in_placeE:
	.zero		1
	.type		_ZN40_INTERNAL_baa5db58_4_k_cu_ded5388d_170254cuda3std6ranges3__45__cpo9iter_moveE,@object
	.size		_ZN40_INTERNAL_baa5db58_4_k_cu_ded5388d_170254cuda3std6ranges3__45__cpo9iter_moveE,(_ZN40_INTERNAL_baa5db58_4_k_cu_ded5388d_170254cuda3std3__45__cpo5beginE - _ZN40_INTERNAL_baa5db58_4_k_cu_ded5388d_170254cuda3std6ranges3__45__cpo9iter_moveE)
_ZN40_INTERNAL_baa5db58_4_k_cu_ded5388d_170254cuda3std6ranges3__45__cpo9iter_moveE:
	.zero		1
	.type		_ZN40_INTERNAL_baa5db58_4_k_cu_ded5388d_170254cuda3std3__45__cpo5beginE,@object
	.size		_ZN40_INTERNAL_baa5db58_4_k_cu_ded5388d_170254cuda3std3__45__cpo5beginE,(_ZN40_INTERNAL_baa5db58_4_k_cu_ded5388d_170254cuda3std3__442_GLOBAL__N__baa5db58_4_k_cu_ded5388d_170256ignoreE - _ZN40_INTERNAL_baa5db58_4_k_cu_ded5388d_170254cuda3std3__45__cpo5beginE)
_ZN40_INTERNAL_baa5db58_4_k_cu_ded5388d_170254cuda3std3__45__cpo5beginE:
	.zero		1
	.type		_ZN40_INTERNAL_baa5db58_4_k_cu_ded5388d_170254cuda3std3__442_GLOBAL__N__baa5db58_4_k_cu_ded5388d_170256ignoreE,@object
	.size		_ZN40_INTERNAL_baa5db58_4_k_cu_ded5388d_170254cuda3std3__442_GLOBAL__N__baa5db58_4_k_cu_ded5388d_170256ignoreE,(_ZN40_INTERNAL_baa5db58_4_k_cu_ded5388d_170254cute7productE - _ZN40_INTERNAL_baa5db58_4_k_cu_ded5388d_170254cuda3std3__442_GLOBAL__N__baa5db58_4_k_cu_ded5388d_170256ignoreE)
_ZN40_INTERNAL_baa5db58_4_k_cu_ded5388d_170254cuda3std3__442_GLOBAL__N__baa5db58_4_k_cu_ded5388d_170256ignoreE:
	.zero		1
	.type		_ZN40_INTERNAL_baa5db58_4_k_cu_ded5388d_170254cute7productE,@object
	.size		_ZN40_INTERNAL_baa5db58_4_k_cu_ded5388d_170254cute7productE,(_ZN40_INTERNAL_baa5db58_4_k_cu_ded5388d_170254cuda3std3__45__cpo3endE - _ZN40_INTERNAL_baa5db58_4_k_cu_ded5388d_170254cute7productE)
_ZN40_INTERNAL_baa5db58_4_k_cu_ded5388d_170254cute7productE:
	.zero		1
	.type		_ZN40_INTERNAL_baa5db58_4_k_cu_ded5388d_170254cuda3std3__45__cpo3endE,@object
	.size		_ZN40_INTERNAL_baa5db58_4_k_cu_ded5388d_170254cuda3std3__45__cpo3endE,(_ZN40_INTERNAL_baa5db58_4_k_cu_ded5388d_170254cuda3std3__419piecewise_constructE - _ZN40_INTERNAL_baa5db58_4_k_cu_ded5388d_170254cuda3std3__45__cpo3endE)
_ZN40_INTERNAL_baa5db58_4_k_cu_ded5388d_170254cuda3std3__45__cpo3endE:
	.zero		1
	.type		_ZN40_INTERNAL_baa5db58_4_k_cu_ded5388d_170254cuda3std3__419piecewise_constructE,@object
	.size		_ZN40_INTERNAL_baa5db58_4_k_cu_ded5388d_170254cuda3std3__419piecewise_constructE,(_ZN40_INTERNAL_baa5db58_4_k_cu_ded5388d_170254cuda3std3__45__cpo4cendE - _ZN40_INTERNAL_baa5db58_4_k_cu_ded5388d_170254cuda3std3__419piecewise_constructE)
_ZN40_INTERNAL_baa5db58_4_k_cu_ded5388d_170254cuda3std3__419piecewise_constructE:
	.zero		1
	.type		_ZN40_INTERNAL_baa5db58_4_k_cu_ded5388d_170254cuda3std3__45__cpo4cendE,@object
	.size		_ZN40_INTERNAL_baa5db58_4_k_cu_ded5388d_170254cuda3std3__45__cpo4cendE,(_ZN40_INTERNAL_baa5db58_4_k_cu_ded5388d_170254cuda3std6ranges3__45__cpo4swapE - _ZN40_INTERNAL_baa5db58_4_k_cu_ded5388d_170254cuda3std3__45__cpo4cendE)
_ZN40_INTERNAL_baa5db58_4_k_cu_ded5388d_170254cuda3std3__45__cpo4cendE:
	.zero		1
	.type		_ZN40_INTERNAL_baa5db58_4_k_cu_ded5388d_170254cuda3std6ranges3__45__cpo4swapE,@object
	.size		_ZN40_INTERNAL_baa5db58_4_k_cu_ded5388d_170254cuda3std6ranges3__45__cpo4swapE,(.L_10 - _ZN40_INTERNAL_baa5db58_4_k_cu_ded5388d_170254cuda3std6ranges3__45__cpo4swapE)
_ZN40_INTERNAL_baa5db58_4_k_cu_ded5388d_170254cuda3std6ranges3__45__cpo4swapE:
	.zero		1
.L_10:


//--------------------- .nv.constant0._ZN7cutlass13device_kernelINS_4gemm6kernel13GemmUniversalIN4cute5tupleIJiiiiEEENS1_10collective13CollectiveMmaINS1_35MainloopSm100TmaUmmaWarpSpecializedILi8ELi2ELi3ENS5_IJNS4_1CILi1EEESB_SB_EEEEENS5_IJNSA_ILi128EEENSA_ILi160EEENSA_ILi32EEEEEENS_10bfloat16_tENS5_IJlSB_lEEESI_SJ_NS4_8TiledMMAINS4_8MMA_AtomIJNS4_20SM100_MMA_F16BF16_SSISI_SI_fLi128ELi160ELNS4_4UMMA5MajorE0ELSO_0ELNSN_7ScaleInE0ELSP_0EEEEEENS4_6LayoutISC_NS5_IJNSA_ILi0EEEST_ST_EEEEENS5_IJNS4_10UnderscoreESW_SW_EEEEENS4_13SM90_TMA_LOADENS4_14ComposedLayoutINS4_7SwizzleILi2ELi4ELi3EEENS4_18smem_ptr_flag_bitsILi16EEENSS_INS5_IJNSA_ILi8EEESG_EEENS5_IJSG_SB_EEEEEEEvNS4_8identityESZ_S19_vS1A_EENS_8epilogue10collective18CollectiveEpilogueINS1C_23Sm100TmaWarpSpecializedILi2ELi1ELi160ELb1ELb0EEEJSH_NS5_IJNSS_ISE_SB_EENSS_ISF_SB_EEEEESI_SJ_SI_SJ_NS1C_6fusion15FusionCallbacksIS1G_NS1K_17LinearCombinationISI_fSI_fLNS_15FloatRoundStyleE2EEESH_S1J_JEEENS4_5SM1004TMEM4LOAD26SM100_TMEM_LOAD_32dp32b32xESZ_S19_NS4_39AutoVectorizingCopyWithAssumedAlignmentILi128EEENS4_14SM90_TMA_STOREES19_S1V_S1V_EEEvvEEEEvNT_6ParamsE --------------------------
	.section	.nv.constant0._ZN7cutlass13device_kernelINS_4gemm6kernel13GemmUniversalIN4cute5tupleIJiiiiEEENS1_10collective13CollectiveMmaINS1_35MainloopSm100TmaUmmaWarpSpecializedILi8ELi2ELi3ENS5_IJNS4_1CILi1EEESB_SB_EEEEENS5_IJNSA_ILi128EEENSA_ILi160EEENSA_ILi32EEEEEENS_10bfloat16_tENS5_IJlSB_lEEESI_SJ_NS4_8TiledMMAINS4_8MMA_AtomIJNS4_20SM100_MMA_F16BF16_SSISI_SI_fLi128ELi160ELNS4_4UMMA5MajorE0ELSO_0ELNSN_7ScaleInE0ELSP_0EEEEEENS4_6LayoutISC_NS5_IJNSA_ILi0EEEST_ST_EEEEENS5_IJNS4_10UnderscoreESW_SW_EEEEENS4_13SM90_TMA_LOADENS4_14ComposedLayoutINS4_7SwizzleILi2ELi4ELi3EEENS4_18smem_ptr_flag_bitsILi16EEENSS_INS5_IJNSA_ILi8EEESG_EEENS5_IJSG_SB_EEEEEEEvNS4_8identityESZ_S19_vS1A_EENS_8epilogue10collective18CollectiveEpilogueINS1C_23Sm100TmaWarpSpecializedILi2ELi1ELi160ELb1ELb0EEEJSH_NS5_IJNSS_ISE_SB_EENSS_ISF_SB_EEEEESI_SJ_SI_SJ_NS1C_6fusion15FusionCallbacksIS1G_NS1K_17LinearCombinationISI_fSI_fLNS_15FloatRoundStyleE2EEESH_S1J_JEEENS4_5SM1004TMEM4LOAD26SM100_TMEM_LOAD_32dp32b32xESZ_S19_NS4_39AutoVectorizingCopyWithAssumedAlignmentILi128EEENS4_14SM90_TMA_STOREES19_S1V_S1V_EEEvvEEEEvNT_6ParamsE,"a",@progbits
	.sectionflags	@""
	.align	4
.nv.constant0._ZN7cutlass13device_kernelINS_4gemm6kernel13GemmUniversalIN4cute5tupleIJiiiiEEENS1_10collective13CollectiveMmaINS1_35MainloopSm100TmaUmmaWarpSpecializedILi8ELi2ELi3ENS5_IJNS4_1CILi1EEESB_SB_EEEEENS5_IJNSA_ILi128EEENSA_ILi160EEENSA_ILi32EEEEEENS_10bfloat16_tENS5_IJlSB_lEEESI_SJ_NS4_8TiledMMAINS4_8MMA_AtomIJNS4_20SM100_MMA_F16BF16_SSISI_SI_fLi128ELi160ELNS4_4UMMA5MajorE0ELSO_0ELNSN_7ScaleInE0ELSP_0EEEEEENS4_6LayoutISC_NS5_IJNSA_ILi0EEEST_ST_EEEEENS5_IJNS4_10UnderscoreESW_SW_EEEEENS4_13SM90_TMA_LOADENS4_14ComposedLayoutINS4_7SwizzleILi2ELi4ELi3EEENS4_18smem_ptr_flag_bitsILi16EEENSS_INS5_IJNSA_ILi8EEESG_EEENS5_IJSG_SB_EEEEEEEvNS4_8identityESZ_S19_vS1A_EENS_8epilogue10collective18CollectiveEpilogueINS1C_23Sm100TmaWarpSpecializedILi2ELi1ELi160ELb1ELb0EEEJSH_NS5_IJNSS_ISE_SB_EENSS_ISF_SB_EEEEESI_SJ_SI_SJ_NS1C_6fusion15FusionCallbacksIS1G_NS1K_17LinearCombinationISI_fSI_fLNS_15FloatRoundStyleE2EEESH_S1J_JEEENS4_5SM1004TMEM4LOAD26SM100_TMEM_LOAD_32dp32b32xESZ_S19_NS4_39AutoVectorizingCopyWithAssumedAlignmentILi128EEENS4_14SM90_TMA_STOREES19_S1V_S1V_EEEvvEEEEvNT_6ParamsE:
	.zero		2944


//--------------------- SYMBOLS --------------------------

	.type		.nv.reservedSmem.offset0,@object
	.size		.nv.reservedSmem.offset0,0x4
	.type		.nv.reservedSmem.cap,@object
	.size		.nv.reservedSmem.cap,0x4
	.type		__assertfail,@function
